def gluon_tcgen05(
    a_ptr,
    b_ptr,
    c_ptr,
    M,
    N,
    K,
    stride_am,
    stride_bk,
    stride_cm,
    BLOCK_M: gl.constexpr,
    BLOCK_N: gl.constexpr,
    BLOCK_K: gl.constexpr,
    DTYPE: gl.constexpr,
    A_LAYOUT: gl.constexpr,
    B_LAYOUT: gl.constexpr,
    C_LAYOUT: gl.constexpr,
    B_SHAPE: gl.constexpr,
    TMEM_LAYOUT: gl.constexpr,
    TMEM_REG: gl.constexpr,
    TRANS_B: gl.constexpr,
    NUM_BUFFERS: gl.constexpr,
):
    a_desc = tma.make_tensor_descriptor(
        a_ptr, [M, K], [stride_am, 1], [BLOCK_M, BLOCK_K], A_LAYOUT
    )
    b_desc = tma.make_tensor_descriptor(
        b_ptr,
        [N, K] if TRANS_B else [K, N],
        [stride_bk, 1],
        B_SHAPE,
        B_LAYOUT,
    )
    c_desc = tma.make_tensor_descriptor(
        c_ptr, [M, N], [stride_cm, 1], [BLOCK_M, BLOCK_N], C_LAYOUT
    )

    a_bufs = gl.allocate_shared_memory(
        DTYPE, [NUM_BUFFERS, BLOCK_M, BLOCK_K], A_LAYOUT
    )
    b_bufs = gl.allocate_shared_memory(DTYPE, [NUM_BUFFERS] + B_SHAPE, B_LAYOUT)

    pid_m = gl.program_id(0)
    pid_n = gl.program_id(1)
    off_m = pid_m * BLOCK_M
    off_n = pid_n * BLOCK_N

    tma_bars = gl.allocate_shared_memory(
        gl.int64, [NUM_BUFFERS, 1], mbarrier.MBarrierLayout()
    )
    mma_bars = gl.allocate_shared_memory(
        gl.int64, [NUM_BUFFERS, 1], mbarrier.MBarrierLayout()
    )
    for i in gl.static_range(NUM_BUFFERS):
        mbarrier.init(tma_bars.index(i), count=1)
        mbarrier.init(mma_bars.index(i), count=1)

    acc_tmem = allocate_tensor_memory(gl.float32, [BLOCK_M, BLOCK_N], TMEM_LAYOUT)
    idx = 0
    phase = 0
    use_acc = False
    for k in range(0, K, BLOCK_K):
        a = a_bufs.index(idx)
        b = b_bufs.index(idx)
        tma_bar = tma_bars.index(idx)
        mma_bar = mma_bars.index(idx)
        mbarrier.expect(
            tma_bar, a_desc.block_type.nbytes + b_desc.block_type.nbytes
        )
        tma.async_copy_global_to_shared(a_desc, [off_m, k], tma_bar, a)
        tma.async_copy_global_to_shared(
            b_desc, [off_n, k] if TRANS_B else [k, off_n], tma_bar, b
        )
        mbarrier.wait(tma_bar, phase=phase)

        if TRANS_B:
            b = b.permute((1, 0))
        tcgen05_mma(a, b, acc_tmem, use_acc=use_acc)
        tcgen05_commit(mma_bar)
        mbarrier.wait(mma_bar, phase=phase)
        use_acc = True

        idx += 1
        if idx == NUM_BUFFERS:
            idx = 0
            phase ^= 1

    for i in gl.static_range(NUM_BUFFERS):
        mbarrier.invalidate(tma_bars.index(i))
        mbarrier.invalidate(mma_bars.index(i))

    acc = acc_tmem.load(TMEM_REG)
    c_smem = gl.allocate_shared_memory(DTYPE, [BLOCK_M, BLOCK_N], C_LAYOUT)
    c_smem.store(acc.to(DTYPE))
    fence_async_shared()
    tma.async_copy_shared_to_global(c_desc, [off_m, off_n], c_smem)
    tma.store_wait(pendings=0)

# config = {"BLOCK_K": 128, "BLOCK_M": 64, "BLOCK_N": 64, "arch": "sm_100", "dtype": "fp8e4m3", "num_buffers": 4, "num_warps": 4, "trans_b": 0}
# arch = sm_100


// ===== COMPILED SASS (sm_100a) =====

	.target	sm_100a

	.elftype	@"ET_EXEC"


//--------------------- .note.nv.tkinfo           --------------------------
	.section	.note.nv.tkinfo,"",@"SHT_NOTE"
	.sectionflags	@"SHF_NOTE_NV_TKINFO"
	.tkinfo
        /*0018*/ 	.word	0x00000081
        /*0030*/ 	.string	""
        /*0030*/ 	.string	"ptxas-blackwell"
        /*0030*/ 	.string	"Cuda compilation tools, release 12.9, V12.9.86"
        /*0030*/ 	.string	"Build cuda_12.9.r12.9/compiler.36037853_0"
        /*0030*/ 	.string	"-v  -suppress-debug-info  -lineinfo  -arch sm_100a "



//--------------------- .note.nv.cuver            --------------------------
	.section	.note.nv.cuver,"",@"SHT_NOTE"
	.sectionflags	@"SHF_NOTE_NV_CUVER"
        /*0018*/ 	.short	0x0001
        /*001a*/ 	.short	0x0064
        /*001c*/ 	.short	0x0001
        /*001e*/ 	.short	0x0000
        /*0020*/ 	.short	0x0001
        /*0022*/ 	.short	0x0000


//--------------------- .nv.info                  --------------------------
	.section	.nv.info,"",@"SHT_CUDA_INFO"
	.align	4


	//----- nvinfo : EIATTR_REGCOUNT
	.align		4
        /*0000*/ 	.byte	0x04, 0x2f
        /*0002*/ 	.short	(.L_4 - .L_3)
	.align		4
.L_3:
        /*0004*/ 	.word	index@(gluon_tcgen05)
        /*0008*/ 	.word	0x00000027


	//----- nvinfo : EIATTR_FRAME_SIZE
	.align		4
.L_4:
        /*000c*/ 	.byte	0x04, 0x11
        /*000e*/ 	.short	(.L_6 - .L_5)
	.align		4
.L_5:
        /*0010*/ 	.word	index@($__internal_2_$__cuda_sm10x_tcgen05_guardrail_trap_unallocated_columns_being_dealloced)
        /*0014*/ 	.word	0x00000000


	//----- nvinfo : EIATTR_FRAME_SIZE
	.align		4
.L_6:
        /*0018*/ 	.byte	0x04, 0x11
        /*001a*/ 	.short	(.L_8 - .L_7)
	.align		4
.L_7:
        /*001c*/ 	.word	index@($__internal_1_$__cuda_sm10x_tcgen05_guardrail_trap_phase_invalid_during_alloc)
        /*0020*/ 	.word	0x00000000


	//----- nvinfo : EIATTR_FRAME_SIZE
	.align		4
.L_8:
        /*0024*/ 	.byte	0x04, 0x11
        /*0026*/ 	.short	(.L_10 - .L_9)
	.align		4
.L_9:
        /*0028*/ 	.word	index@($__internal_0_$__cuda_sm10x_tcgen05_guardrail_trap_col_being_dealloced_not_returned_by_alloc)
        /*002c*/ 	.word	0x00000000


	//----- nvinfo : EIATTR_FRAME_SIZE
	.align		4
.L_10:
        /*0030*/ 	.byte	0x04, 0x11
        /*0032*/ 	.short	(.L_12 - .L_11)
	.align		4
.L_11:
        /*0034*/ 	.word	index@(gluon_tcgen05)
        /*0038*/ 	.word	0x00000000


	//----- nvinfo : EIATTR_MIN_STACK_SIZE
	.align		4
.L_12:
        /*003c*/ 	.byte	0x04, 0x12
        /*003e*/ 	.short	(.L_14 - .L_13)
	.align		4
.L_13:
        /*0040*/ 	.word	index@(gluon_tcgen05)
        /*0044*/ 	.word	0x00000000
.L_14:


//--------------------- .nv.info.gluon_tcgen05    --------------------------
	.section	.nv.info.gluon_tcgen05,"",@"SHT_CUDA_INFO"
	.sectionflags	@""
	.align	4


	//----- nvinfo : EIATTR_CUDA_API_VERSION
	.align		4
        /*0000*/ 	.byte	0x04, 0x37
        /*0002*/ 	.short	(.L_16 - .L_15)
.L_15:
        /*0004*/ 	.word	0x00000081


	//----- nvinfo : EIATTR_KPARAM_INFO
	.align		4
.L_16:
        /*0008*/ 	.byte	0x04, 0x17
        /*000a*/ 	.short	(.L_18 - .L_17)
.L_17:
        /*000c*/ 	.word	0x00000000
        /*0010*/ 	.short	0x000a
        /*0012*/ 	.short	0x0048
        /*0014*/ 	.byte	0x00, 0xf4, 0x21, 0x00


	//----- nvinfo : EIATTR_KPARAM_INFO
	.align		4
.L_18:
        /*0018*/ 	.byte	0x04, 0x17
        /*001a*/ 	.short	(.L_20 - .L_19)
.L_19:
        /*001c*/ 	.word	0x00000000
        /*0020*/ 	.short	0x0009
        /*0022*/ 	.short	0x0040
        /*0024*/ 	.byte	0x00, 0xf4, 0x21, 0x00


	//----- nvinfo : EIATTR_KPARAM_INFO
	.align		4
.L_20:
        /*0028*/ 	.byte	0x04, 0x17
        /*002a*/ 	.short	(.L_22 - .L_21)
.L_21:
        /*002c*/ 	.word	0x00000000
        /*0030*/ 	.short	0x0008
        /*0032*/ 	.short	0x0038
        /*0034*/ 	.byte	0x00, 0xf0, 0x21, 0x00


	//----- nvinfo : EIATTR_KPARAM_INFO
	.align		4
.L_22:
        /*0038*/ 	.byte	0x04, 0x17
        /*003a*/ 	.short	(.L_24 - .L_23)
.L_23:
        /*003c*/ 	.word	0x00000000
        /*0040*/ 	.short	0x0007
        /*0042*/ 	.short	0x0030
        /*0044*/ 	.byte	0x00, 0xf0, 0x21, 0x00


	//----- nvinfo : EIATTR_KPARAM_INFO
	.align		4
.L_24:
        /*0048*/ 	.byte	0x04, 0x17
        /*004a*/ 	.short	(.L_26 - .L_25)
.L_25:
        /*004c*/ 	.word	0x00000000
        /*0050*/ 	.short	0x0006
        /*0052*/ 	.short	0x0028
        /*0054*/ 	.byte	0x00, 0xf0, 0x21, 0x00


	//----- nvinfo : EIATTR_KPARAM_INFO
	.align		4
.L_26:
        /*0058*/ 	.byte	0x04, 0x17
        /*005a*/ 	.short	(.L_28 - .L_27)
.L_27:
        /*005c*/ 	.word	0x00000000
        /*0060*/ 	.short	0x0005
        /*0062*/ 	.short	0x0020
        /*0064*/ 	.byte	0x00, 0xf0, 0x11, 0x00


	//----- nvinfo : EIATTR_KPARAM_INFO
	.align		4
.L_28:
        /*0068*/ 	.byte	0x04, 0x17
        /*006a*/ 	.short	(.L_30 - .L_29)
.L_29:
        /*006c*/ 	.word	0x00000000
        /*0070*/ 	.short	0x0004
        /*0072*/ 	.short	0x001c
        /*0074*/ 	.byte	0x00, 0xf0, 0x11, 0x00


	//----- nvinfo : EIATTR_KPARAM_INFO
	.align		4
.L_30:
        /*0078*/ 	.byte	0x04, 0x17
        /*007a*/ 	.short	(.L_32 - .L_31)
.L_31:
        /*007c*/ 	.word	0x00000000
        /*0080*/ 	.short	0x0003
        /*0082*/ 	.short	0x0018
        /*0084*/ 	.byte	0x00, 0xf0, 0x11, 0x00


	//----- nvinfo : EIATTR_KPARAM_INFO
	.align		4
.L_32:
        /*0088*/ 	.byte	0x04, 0x17
        /*008a*/ 	.short	(.L_34 - .L_33)
.L_33:
        /*008c*/ 	.word	0x00000000
        /*0090*/ 	.short	0x0002
        /*0092*/ 	.short	0x0010
        /*0094*/ 	.byte	0x00, 0xf4, 0x21, 0x00


	//----- nvinfo : EIATTR_KPARAM_INFO
	.align		4
.L_34:
        /*0098*/ 	.byte	0x04, 0x17
        /*009a*/ 	.short	(.L_36 - .L_35)
.L_35:
        /*009c*/ 	.word	0x00000000
        /*00a0*/ 	.short	0x0001
        /*00a2*/ 	.short	0x0008
        /*00a4*/ 	.byte	0x00, 0xf4, 0x21, 0x00


	//----- nvinfo : EIATTR_KPARAM_INFO
	.align		4
.L_36:
        /*00a8*/ 	.byte	0x04, 0x17
        /*00aa*/ 	.short	(.L_38 - .L_37)
.L_37:
        /*00ac*/ 	.word	0x00000000
        /*00b0*/ 	.short	0x0000
        /*00b2*/ 	.short	0x0000
        /*00b4*/ 	.byte	0x00, 0xf4, 0x21, 0x00


	//----- nvinfo : EIATTR_AT_ENTRY_FRAGMENTS
	.align		4
.L_38:
        /*00b8*/ 	.byte	0x04, 0x4f
        /*00ba*/ 	.short	(.L_40 - .L_39)


	//   ....[0]....
.L_39:
        /*00bc*/ 	.word	0x00000004


	//----- nvinfo : EIATTR_RESERVED_SMEM_USED
	.align		4
.L_40:
        /*00c0*/ 	.byte	0x01, 0x41
	.zero		2


	//----- nvinfo : EIATTR_SPARSE_MMA_MASK
	.align		4
        /*00c4*/ 	.byte	0x03, 0x50
        /*00c6*/ 	.short	0x0000


	//----- nvinfo : EIATTR_TCGEN05_1CTA_USED
	.align		4
        /*00c8*/ 	.byte	0x01, 0x51
	.zero		2


	//----- nvinfo : EIATTR_MAXREG_COUNT
	.align		4
        /*00cc*/ 	.byte	0x03, 0x1b
        /*00ce*/ 	.short	0x00ff


	//----- nvinfo : EIATTR_NUM_BARRIERS
	.align		4
        /*00d0*/ 	.byte	0x02, 0x4c
        /*00d2*/ 	.byte	0x01
	.zero		1


	//----- nvinfo : EIATTR_INT_WARP_WIDE_INSTR_OFFSETS
	.align		4
        /*00d4*/ 	.byte	0x04, 0x31
        /*00d6*/ 	.short	(.L_42 - .L_41)


	//   ....[0]....
.L_41:
        /*00d8*/ 	.word	0x00001620


	//   ....[1]....
        /*00dc*/ 	.word	0x00001640


	//   ....[2]....
        /*00e0*/ 	.word	0x000016c0


	//   ....[3]....
        /*00e4*/ 	.word	0x00001a80


	//   ....[4]....
        /*00e8*/ 	.word	0x00001a90


	//   ....[5]....
        /*00ec*/ 	.word	0x00001aa0


	//   ....[6]....
        /*00f0*/ 	.word	0x00001ab0


	//   ....[7]....
        /*00f4*/ 	.word	0x00001dd0


	//   ....[8]....
        /*00f8*/ 	.word	0x00001de0


	//   ....[9]....
        /*00fc*/ 	.word	0x00001f50


	//   ....[10]....
        /*0100*/ 	.word	0x00001fa0


	//   ....[11]....
        /*0104*/ 	.word	0x00001fb0


	//   ....[12]....
        /*0108*/ 	.word	0x00001fe0


	//   ....[13]....
        /*010c*/ 	.word	0x000022d0


	//   ....[14]....
        /*0110*/ 	.word	0x000022e0


	//   ....[15]....
        /*0114*/ 	.word	0x00002670


	//   ....[16]....
        /*0118*/ 	.word	0x00002680


	//   ....[17]....
        /*011c*/ 	.word	0x000029c0


	//   ....[18]....
        /*0120*/ 	.word	0x00002a10


	//----- nvinfo : EIATTR_COOP_GROUP_MASK_REGIDS
	.align		4
.L_42:
        /*0124*/ 	.byte	0x04, 0x29
        /*0126*/ 	.short	(.L_44 - .L_43)


	//   ....[0]....
.L_43:
        /*0128*/ 	.word	0xffffffff


	//   ....[1]....
        /*012c*/ 	.word	0xffffffff


	//   ....[2]....
        /*0130*/ 	.word	0xffffffff


	//   ....[3]....
        /*0134*/ 	.word	0xffffffff


	//   ....[4]....
        /*0138*/ 	.word	0xffffffff


	//   ....[5]....
        /*013c*/ 	.word	0xffffffff


	//   ....[6]....
        /*0140*/ 	.word	0xffffffff


	//   ....[7]....
        /*0144*/ 	.word	0xffffffff


	//   ....[8]....
        /*0148*/ 	.word	0xffffffff


	//   ....[9]....
        /*014c*/ 	.word	0xffffffff


	//----- nvinfo : EIATTR_COOP_GROUP_INSTR_OFFSETS
	.align		4
.L_44:
        /*0150*/ 	.byte	0x04, 0x28
        /*0152*/ 	.short	(.L_46 - .L_45)


	//   ....[0]....
.L_45:
        /*0154*/ 	.word	0x00000050


	//   ....[1]....
        /*0158*/ 	.word	0x00000310


	//   ....[2]....
        /*015c*/ 	.word	0x000004f0


	//   ....[3]....
        /*0160*/ 	.word	0x000009a0


	//   ....[4]....
        /*0164*/ 	.word	0x00000ae0


	//   ....[5]....
        /*0168*/ 	.word	0x00000f50


	//   ....[6]....
        /*016c*/ 	.word	0x00001090


	//   ....[7]....
        /*0170*/ 	.word	0x000014e0


	//   ....[8]....
        /*0174*/ 	.word	0x00002850


	//   ....[9]....
        /*0178*/ 	.word	0x00002ac0


	//----- nvinfo : EIATTR_VRC_CTA_INIT_COUNT
	.align		4
.L_46:
        /*017c*/ 	.byte	0x02, 0x4a
        /*017e*/ 	.byte	0x80
	.zero		1


	//----- nvinfo : EIATTR_MBARRIER_INSTR_OFFSETS
	.align		4
        /*0180*/ 	.byte	0x04, 0x39
        /*0182*/ 	.short	(.L_48 - .L_47)


	//   ....[0]....
.L_47:
        /*0184*/ 	.word	0x000016e0
        /*0188*/ 	.word	0x000000ff
        /*018c*/ 	.word	0x00010000
        /*0190*/ 	.short	0x0100
        /*0192*/ 	.byte	0x08
	.zero		1


	//   ....[1]....
        /*0194*/ 	.word	0x000016f0
        /*0198*/ 	.word	0x000000ff
        /*019c*/ 	.word	0x00010020
        /*01a0*/ 	.short	0x0100
        /*01a2*/ 	.byte	0x08
	.zero		1


	//   ....[2]....
        /*01a4*/ 	.word	0x000017a0
        /*01a8*/ 	.word	0x000000ff
        /*01ac*/ 	.word	0x00010008
        /*01b0*/ 	.short	0x0100
        /*01b2*/ 	.byte	0x08
	.zero		1


	//   ....[3]....
        /*01b4*/ 	.word	0x000017b0
        /*01b8*/ 	.word	0x000000ff
        /*01bc*/ 	.word	0x00010028
        /*01c0*/ 	.short	0x0100
        /*01c2*/ 	.byte	0x08
	.zero		1


	//   ....[4]....
        /*01c4*/ 	.word	0x00001890
        /*01c8*/ 	.word	0x000000ff
        /*01cc*/ 	.word	0x00010010
        /*01d0*/ 	.short	0x0100
        /*01d2*/ 	.byte	0x08
	.zero		1


	//   ....[5]....
        /*01d4*/ 	.word	0x000018a0
        /*01d8*/ 	.word	0x000000ff
        /*01dc*/ 	.word	0x00010030
        /*01e0*/ 	.short	0x0100
        /*01e2*/ 	.byte	0x08
	.zero		1


	//   ....[6]....
        /*01e4*/ 	.word	0x000019b0
        /*01e8*/ 	.word	0x000000ff
        /*01ec*/ 	.word	0x00010018
        /*01f0*/ 	.short	0x0100
        /*01f2*/ 	.byte	0x08
	.zero		1


	//   ....[7]....
        /*01f4*/ 	.word	0x000019c0
        /*01f8*/ 	.word	0x000000ff
        /*01fc*/ 	.word	0x00010038
        /*0200*/ 	.short	0x0100
        /*0202*/ 	.byte	0x08
	.zero		1


	//   ....[8]....
        /*0204*/ 	.word	0x00001b90
        /*0208*/ 	.word	0x000000ff
        /*020c*/ 	.word	0x00010000
        /*0210*/ 	.short	0x010a
        /*0212*/ 	.byte	0x08
	.zero		1


	//   ....[9]....
        /*0214*/ 	.word	0x00001e30
        /*0218*/ 	.word	0x000000ff
        /*021c*/ 	.word	0x00010020
        /*0220*/ 	.short	0x010a
        /*0222*/ 	.byte	0x08
	.zero		1


	//   ....[10]....
        /*0224*/ 	.word	0x00002050
        /*0228*/ 	.word	0x000000ff
        /*022c*/ 	.word	0x00010000
        /*0230*/ 	.short	0x010a
        /*0232*/ 	.byte	0x1c
	.zero		1


	//   ....[11]....
        /*0234*/ 	.word	0x00002320
        /*0238*/ 	.word	0x000000ff
        /*023c*/ 	.word	0x00010020
        /*0240*/ 	.short	0x010a
        /*0242*/ 	.byte	0x1c
	.zero		1


	//   ....[12]....
        /*0244*/ 	.word	0x00002400
        /*0248*/ 	.word	0x000000ff
        /*024c*/ 	.word	0x00010000
        /*0250*/ 	.short	0x0108
        /*0252*/ 	.byte	0x08
	.zero		1


	//   ....[13]....
        /*0254*/ 	.word	0x00002410
        /*0258*/ 	.word	0x000000ff
        /*025c*/ 	.word	0x00010020
        /*0260*/ 	.short	0x0108
        /*0262*/ 	.byte	0x08
	.zero		1


	//   ....[14]....
        /*0264*/ 	.word	0x00002460
        /*0268*/ 	.word	0x000000ff
        /*026c*/ 	.word	0x00010008
        /*0270*/ 	.short	0x0108
        /*0272*/ 	.byte	0x08
	.zero		1


	//   ....[15]....
        /*0274*/ 	.word	0x00002470
        /*0278*/ 	.word	0x000000ff
        /*027c*/ 	.word	0x00010028
        /*0280*/ 	.short	0x0108
        /*0282*/ 	.byte	0x08
	.zero		1


	//   ....[16]....
        /*0284*/ 	.word	0x000024c0
        /*0288*/ 	.word	0x000000ff
        /*028c*/ 	.word	0x00010010
        /*0290*/ 	.short	0x0108
        /*0292*/ 	.byte	0x08
	.zero		1


	//   ....[17]....
        /*0294*/ 	.word	0x000024d0
        /*0298*/ 	.word	0x000000ff
        /*029c*/ 	.word	0x00010030
        /*02a0*/ 	.short	0x0108
        /*02a2*/ 	.byte	0x08
	.zero		1


	//   ....[18]....
        /*02a4*/ 	.word	0x00002520
        /*02a8*/ 	.word	0x000000ff
        /*02ac*/ 	.word	0x00010018
        /*02b0*/ 	.short	0x0108
        /*02b2*/ 	.byte	0x08
	.zero		1


	//   ....[19]....
        /*02b4*/ 	.word	0x00002530
        /*02b8*/ 	.word	0x000000ff
        /*02bc*/ 	.word	0x00010038
        /*02c0*/ 	.short	0x0108
        /*02c2*/ 	.byte	0x08
	.zero		1


	//   ....[20]....
        /*02c4*/ 	.word	0x00002ae0
        /*02c8*/ 	.word	0x000000ff
        /*02cc*/ 	.word	0x00010000
        /*02d0*/ 	.short	0x010a
        /*02d2*/ 	.byte	0x08
	.zero		1


	//   ....[21]....
        /*02d4*/ 	.word	0x00002b10
        /*02d8*/ 	.word	0x000000ff
        /*02dc*/ 	.word	0x00010020
        /*02e0*/ 	.short	0x010a
        /*02e2*/ 	.byte	0x08
	.zero		1


	//   ....[22]....
        /*02e4*/ 	.word	0x00002b40
        /*02e8*/ 	.word	0x000000ff
        /*02ec*/ 	.word	0x00010000
        /*02f0*/ 	.short	0x010a
        /*02f2*/ 	.byte	0x1c
	.zero		1


	//   ....[23]....
        /*02f4*/ 	.word	0x00002b70
        /*02f8*/ 	.word	0x000000ff
        /*02fc*/ 	.word	0x00010020
        /*0300*/ 	.short	0x010a
        /*0302*/ 	.byte	0x1c
	.zero		1


	//----- nvinfo : EIATTR_NUM_MBARRIERS
	.align		4
.L_48:
        /*0304*/ 	.byte	0x03, 0x38
        /*0306*/ 	.short	0x0008


	//----- nvinfo : EIATTR_EXIT_INSTR_OFFSETS
	.align		4
        /*0308*/ 	.byte	0x04, 0x1c
        /*030a*/ 	.short	(.L_50 - .L_49)


	//   ....[0]....
.L_49:
        /*030c*/ 	.word	0x00002ad0


	//----- nvinfo : EIATTR_REQNTID
	.align		4
.L_50:
        /*0310*/ 	.byte	0x04, 0x10
        /*0312*/ 	.short	(.L_52 - .L_51)
.L_51:
        /*0314*/ 	.word	0x00000080
        /*0318*/ 	.word	0x00000001
        /*031c*/ 	.word	0x00000001


	//----- nvinfo : EIATTR_CRS_STACK_SIZE
	.align		4
.L_52:
        /*0320*/ 	.byte	0x04, 0x1e
        /*0322*/ 	.short	(.L_54 - .L_53)
.L_53:
        /*0324*/ 	.word	0x00000000


	//----- nvinfo : EIATTR_CBANK_PARAM_SIZE
	.align		4
.L_54:
        /*0328*/ 	.byte	0x03, 0x19
        /*032a*/ 	.short	0x0050


	//----- nvinfo : EIATTR_PARAM_CBANK
	.align		4
        /*032c*/ 	.byte	0x04, 0x0a
        /*032e*/ 	.short	(.L_56 - .L_55)
	.align		4
.L_55:
        /*0330*/ 	.word	index@(.nv.constant0.gluon_tcgen05)
        /*0334*/ 	.short	0x0380
        /*0336*/ 	.short	0x0050


	//----- nvinfo : EIATTR_SW_WAR
	.align		4
.L_56:
        /*0338*/ 	.byte	0x04, 0x36
        /*033a*/ 	.short	(.L_58 - .L_57)
.L_57:
        /*033c*/ 	.word	0x00000008
.L_58:


//--------------------- .nv.compat                --------------------------
	.section	.nv.compat,"",@"SHT_CUDA_COMPAT_INFO"
	.align	4
        /*0000*/ 	.byte	0x02, 0x02, 0x02, 0x00, 0x02, 0x05, 0x05, 0x00, 0x02, 0x03, 0x03, 0x00, 0x02, 0x06, 0x01, 0x00


//--------------------- .nv.callgraph             --------------------------
	.section	.nv.callgraph,"",@"SHT_CUDA_CALLGRAPH"
	.align	4
	.sectionentsize	8
	.align		4
        /*0000*/ 	.word	0x00000000
	.align		4
        /*0004*/ 	.word	0xffffffff
	.align		4
        /*0008*/ 	.word	0x00000000
	.align		4
        /*000c*/ 	.word	0xfffffffe
	.align		4
        /*0010*/ 	.word	0x00000000
	.align		4
        /*0014*/ 	.word	0xfffffffd
	.align		4
        /*0018*/ 	.word	0x00000000
	.align		4
        /*001c*/ 	.word	0xfffffffc


//--------------------- .text.gluon_tcgen05       --------------------------
	.section	.text.gluon_tcgen05,"ax",@progbits
	.align	128
        .global         gluon_tcgen05
        .type           gluon_tcgen05,@function
        .size           gluon_tcgen05,(.L_x_85 - gluon_tcgen05)
        .other          gluon_tcgen05,@"STO_CUDA_ENTRY STV_DEFAULT"
gluon_tcgen05:
.text.gluon_tcgen05:
[----:B------:R-:W1:Y:S01]  /*0000*/  LDC R1, c[0x0][0x37c] ;  /* 0x0000df00ff017b82 */ /* 0x000e620000000800 */
[----:B------:R-:W2:Y:S02]  /*0010*/  S2R R0, SR_TID.X ;  /* 0x0000000000007919 */ /* 0x000ea40000002100 */
[----:B--2---:R-:W-:-:S13]  /*0020*/  ISETP.GE.U32.AND P2, PT, R0, 0x20, PT ;  /* 0x000000200000780c */ /* 0x004fda0003f46070 */
[----:B------:R-:W-:Y:S05]  /*0030*/  @P2 BRA `(.L_x_0) ;  /* 0x0000000000b82947 */ /* 0x000fea0003800000 */
[----:B------:R-:W2:Y:S01]  /*0040*/  S2UR UR6, SR_CgaCtaId ;  /* 0x00000000000679c3 */ /* 0x000ea20000008800 */
[----:B------:R-:W-:Y:S01]  /*0050*/  NOP ;  /* 0x0000000000007918 */ /* 0x000fe20000000000 */
[----:B------:R-:W-:Y:S02]  /*0060*/  UMOV UR4, 0x40 ;  /* 0x0000004000047882 */ /* 0x000fe40000000000 */
[----:B--2---:R-:W-:-:S09]  /*0070*/  ULEA UR4, UR6, UR4, 0x18 ;  /* 0x0000000406047291 */ /* 0x004fd2000f8ec0ff */
[----:B------:R-:W2:Y:S01]  /*0080*/  LDS.U8 R2, [UR4] ;  /* 0x00000004ff027984 */ /* 0x000ea20008000000 */
[----:B------:R-:W-:Y:S02]  /*0090*/  UMOV UR4, 0x400 ;  /* 0x0000040000047882 */ /* 0x000fe40000000000 */
[----:B------:R-:W-:Y:S01]  /*00a0*/  ULEA UR4, UR6, UR4, 0x18 ;  /* 0x0000000406047291 */ /* 0x000fe2000f8ec0ff */
[----:B--2---:R-:W-:-:S13]  /*00b0*/  ISETP.NE.AND P0, PT, R2, RZ, PT ;  /* 0x000000ff0200720c */ /* 0x004fda0003f05270 */
[----:B------:R-:W-:Y:S05]  /*00c0*/  @P0 BRA `(.L_x_1) ;  /* 0x00000000007c0947 */ /* 0x000fea0003800000 */
[----:B------:R-:W-:-:S13]  /*00d0*/  ELECT P0, URZ, PT ;  /* 0x0000000000ff782f */ /* 0x000fda0003800000 */
[----:B------:R-:W-:Y:S05]  /*00e0*/  @!P0 BRA `(.L_x_2) ;  /* 0x0000000000848947 */ /* 0x000fea0003800000 */
[----:B------:R-:W-:Y:S01]  /*00f0*/  UMOV UR5, 0x2 ;  /* 0x0000000200057882 */ /* 0x000fe20000000000 */
[----:B------:R-:W-:Y:S02]  /*0100*/  IMAD.MOV.U32 R5, RZ, RZ, 0x1 ;  /* 0x00000001ff057424 */ /* 0x000fe400078e00ff */
[----:B------:R-:W-:Y:S02]  /*0110*/  IMAD.MOV.U32 R3, RZ, RZ, 0x3 ;  /* 0x00000003ff037424 */ /* 0x000fe400078e00ff */
[----:B------:R-:W-:Y:S04]  /*0120*/  DEPBAR.LE SB2, 0x36 ;  /* 0x0000ad800000791a */ /* 0x000fe80000000000 */
[----:B------:R-:W2:Y:S02]  /*0130*/  UTCATOMSWS.FIND_AND_SET.ALIGN UP0, UR5, UR5 ;  /* 0x00000005000575e3 */ /* 0x000ea40008000800 */
[----:B--2---:R-:W-:-:S04]  /*0140*/  PLOP3.LUT P0, PT, PT, PT, UP0, 0x80, 0x8 ;  /* 0x000000000008781c */ /* 0x004fc80003f0f008 */
[----:B------:R-:W-:-:S04]  /*0150*/  SEL R2, RZ, 0xffffffff, !P0 ;  /* 0xffffffffff027807 */ /* 0x000fc80004000000 */
[----:B------:R-:W-:Y:S01]  /*0160*/  ISETP.NE.AND P0, PT, R2, RZ, PT ;  /* 0x000000ff0200720c */ /* 0x000fe20003f05270 */
[----:B------:R-:W-:-:S12]  /*0170*/  IMAD.U32 R2, RZ, RZ, UR5 ;  /* 0x00000005ff027e24 */ /* 0x000fd8000f8e00ff */
[----:B------:R-:W-:Y:S05]  /*0180*/  @P0 BRA `(.L_x_3) ;  /* 0x0000000000240947 */ /* 0x000fea0003800000 */
.L_x_4:
[----:B------:R-:W-:Y:S05]  /*0190*/  NANOSLEEP 0x64 ;  /* 0x000000640000795d */ /* 0x000fea0003800000 */
[----:B------:R-:W-:-:S05]  /*01a0*/  UMOV UR5, 0x2 ;  /* 0x0000000200057882 */ /* 0x000fca0000000000 */
[----:B------:R-:W-:Y:S04]  /*01b0*/  DEPBAR.LE SB2, 0x36 ;  /* 0x0000ad800000791a */ /* 0x000fe80000000000 */
[----:B------:R-:W2:Y:S02]  /*01c0*/  UTCATOMSWS.FIND_AND_SET.ALIGN UP0, UR5, UR5 ;  /* 0x00000005000575e3 */ /* 0x000ea40008000800 */
[----:B--2---:R-:W-:-:S04]  /*01d0*/  PLOP3.LUT P0, PT, PT, PT, UP0, 0x80, 0x8 ;  /* 0x000000000008781c */ /* 0x004fc80003f0f008 */
[----:B------:R-:W-:-:S04]  /*01e0*/  SEL R2, RZ, 0xffffffff, !P0 ;  /* 0xffffffffff027807 */ /* 0x000fc80004000000 */
[----:B------:R-:W-:Y:S01]  /*01f0*/  ISETP.NE.AND P0, PT, R2, RZ, PT ;  /* 0x000000ff0200720c */ /* 0x000fe20003f05270 */
[----:B------:R-:W-:-:S12]  /*0200*/  IMAD.U32 R2, RZ, RZ, UR5 ;  /* 0x00000005ff027e24 */ /* 0x000fd8000f8e00ff */
[----:B------:R-:W-:Y:S05]  /*0210*/  @!P0 BRA `(.L_x_4) ;  /* 0xfffffffc00dc8947 */ /* 0x000fea000383ffff */
.L_x_3:
[C---:B------:R-:W-:Y:S01]  /*0220*/  VIADD R4, R2.reuse, 0x10 ;  /* 0x0000001002047836 */ /* 0x040fe20000000000 */
[----:B------:R-:W-:Y:S01]  /*0230*/  UMOV UR5, 0x50 ;  /* 0x0000005000057882 */ /* 0x000fe20000000000 */
[----:B------:R-:W-:Y:S01]  /*0240*/  SHF.L.U32 R3, R3, R2, RZ ;  /* 0x0000000203037219 */ /* 0x000fe200000006ff */
[----:B------:R-:W-:Y:S01]  /*0250*/  ULEA UR5, UR6, UR5, 0x18 ;  /* 0x0000000506057291 */ /* 0x000fe2000f8ec0ff */
[----:B------:R-:W-:Y:S01]  /*0260*/  IMAD.SHL.U32 R2, R2, 0x20, RZ ;  /* 0x0000002002027824 */ /* 0x000fe200078e00ff */
[----:B------:R-:W-:-:S04]  /*0270*/  SHF.L.U32 R4, R5, R4, RZ ;  /* 0x0000000405047219 */ /* 0x000fc800000006ff */
[----:B------:R-:W-:-:S05]  /*0280*/  LOP3.LUT R3, R4, R3, RZ, 0xfc, !PT ;  /* 0x0000000304037212 */ /* 0x000fca00078efcff */
[----:B------:R2:W-:Y:S04]  /*0290*/  ATOMS.OR RZ, [UR5], R3 ;  /* 0x00000003ffff798c */ /* 0x0005e8000b000005 */
[----:B------:R2:W-:Y:S01]  /*02a0*/  STS [UR4], R2 ;  /* 0x00000002ff007988 */ /* 0x0005e20008000804 */
[----:B------:R-:W-:Y:S05]  /*02b0*/  BRA `(.L_x_2) ;  /* 0x0000000000107947 */ /* 0x000fea0003800000 */
.L_x_1:
[----:B------:R-:W-:Y:S01]  /*02c0*/  IMAD.MOV.U32 R3, RZ, RZ, -0x1 ;  /* 0xffffffffff037424 */ /* 0x000fe200078e00ff */
[----:B------:R-:W-:-:S04]  /*02d0*/  MOV R2, 0x300 ;  /* 0x0000030000027802 */ /* 0x000fc80000000f00 */
[----:B------:R2:W-:Y:S03]  /*02e0*/  STS [UR4], R3 ;  /* 0x00000003ff007988 */ /* 0x0005e60008000804 */
[----:B-12---:R-:W-:Y:S05]  /*02f0*/  CALL.REL.NOINC `($__internal_1_$__cuda_sm10x_tcgen05_guardrail_trap_phase_invalid_during_alloc) ;  /* 0x0000002800347944 */ /* 0x006fea0003c00000 */
.L_x_2:
[----:B------:R-:W-:Y:S05]  /*0300*/  WARPSYNC.ALL ;  /* 0x0000000000007948 */ /* 0x000fea0003800000 */
[----:B------:R-:W-:Y:S01]  /*0310*/  NOP ;  /* 0x0000000000007918 */ /* 0x000fe20000000000 */
.L_x_0:
[----:B------:R-:W3:Y:S08]  /*0320*/  S2UR UR4, SR_CgaCtaId ;  /* 0x00000000000479c3 */ /* 0x000ef00000008800 */
[----:B------:R-:W-:Y:S01]  /*0330*/  BAR.SYNC.DEFER_BLOCKING 0x0 ;  /* 0x0000000000007b1d */ /* 0x000fe20000010000 */
[----:B------:R-:W-:-:S05]  /*0340*/  LOP3.LUT R36, R0, 0x7f, RZ, 0xc0, !PT ;  /* 0x0000007f00247812 */ /* 0x000fca00078ec0ff */
[----:B------:R-:W-:Y:S02]  /*0350*/  UMOV UR8, 0x400 ;  /* 0x0000040000087882 */ /* 0x000fe40000000000 */
[----:B------:R-:W4:Y:S08]  /*0360*/  LDC R8, c[0x0][0x3a0] ;  /* 0x0000e800ff087b82 */ /* 0x000f300000000800 */
[----:B------:R-:W5:Y:S01]  /*0370*/  S2UR UR9, SR_CTAID.Y ;  /* 0x00000000000979c3 */ /* 0x000f620000002600 */
[----:B---3--:R-:W-:-:S09]  /*0380*/  ULEA UR8, UR4, UR8, 0x18 ;  /* 0x0000000804087291 */ /* 0x008fd2000f8ec0ff */
[----:B------:R-:W3:Y:S01]  /*0390*/  LDS R4, [UR8] ;  /* 0x00000008ff047984 */ /* 0x000ee20008000800 */
[----:B------:R-:W-:Y:S06]  /*03a0*/  BAR.SYNC.DEFER_BLOCKING 0x0 ;  /* 0x0000000000007b1d */ /* 0x000fec0000010000 */
[----:B------:R-:W-:Y:S05]  /*03b0*/  @P2 BRA `(.L_x_5) ;  /* 0x0000000000182947 */ /* 0x000fea0003800000 */
[----:B------:R-:W-:Y:S01]  /*03c0*/  ELECT P0, URZ, PT ;  /* 0x0000000000ff782f */ /* 0x000fe20003800000 */
[----:B--2---:R-:W-:Y:S01]  /*03d0*/  IMAD.MOV.U32 R2, RZ, RZ, 0x1 ;  /* 0x00000001ff027424 */ /* 0x004fe200078e00ff */
[----:B------:R-:W-:Y:S01]  /*03e0*/  UMOV UR5, 0x40 ;  /* 0x0000004000057882 */ /* 0x000fe20000000000 */
[----:B------:R-:W-:Y:S01]  /*03f0*/  UVIRTCOUNT.DEALLOC.SMPOOL 0x80 ;  /* 0x000000800000784c */ /* 0x000fe20000000000 */
[----:B------:R-:W-:-:S09]  /*0400*/  ULEA UR5, UR4, UR5, 0x18 ;  /* 0x0000000504057291 */ /* 0x000fd2000f8ec0ff */
[----:B------:R2:W-:Y:S03]  /*0410*/  @P0 STS.U8 [UR5], R2 ;  /* 0x00000002ff000988 */ /* 0x0005e60008000005 */
.L_x_5:
[----:B------:R-:W2:Y:S01]  /*0420*/  S2UR UR4, SR_CTAID.Z ;  /* 0x00000000000479c3 */ /* 0x000ea20000002700 */
[----:B------:R-:W5:Y:S01]  /*0430*/  LDCU UR5, c[0x0][0x370] ;  /* 0x00006e00ff0577ac */ /* 0x000f620008000800 */
[----:B------:R-:W-:Y:S01]  /*0440*/  ISETP.GE.U32.AND P0, PT, R36, 0x20, PT ;  /* 0x000000202400780c */ /* 0x000fe20003f06070 */
[----:B----4-:R-:W-:Y:S01]  /*0450*/  VIADD R5, R8, 0xffffffff ;  /* 0xffffffff08057836 */ /* 0x010fe20000000000 */
[C---:B------:R-:W-:Y:S01]  /*0460*/  ISETP.NE.U32.AND P3, PT, R36.reuse, RZ, PT ;  /* 0x000000ff2400720c */ /* 0x040fe20003f65070 */
[----:B------:R-:W2:Y:S02]  /*0470*/  LDCU UR6, c[0x0][0x374] ;  /* 0x00006e80ff0677ac */ /* 0x000ea40008000800 */
[----:B--2---:R-:W-:Y:S01]  /*0480*/  LEA R3, R36, UR8, 0x2 ;  /* 0x0000000824037c11 */ /* 0x004fe2000f8e10ff */
[----:B------:R-:W-:Y:S01]  /*0490*/  BSSY.RECONVERGENT B0, `(.L_x_6) ;  /* 0x0000015000007945 */ /* 0x000fe20003800200 */
[----:B------:R-:W5:Y:S01]  /*04a0*/  S2UR UR7, SR_CTAID.X ;  /* 0x00000000000779c3 */ /* 0x000f620000002500 */
[----:B------:R-:W2:Y:S01]  /*04b0*/  LDCU.64 UR20, c[0x0][0x3c0] ;  /* 0x00007800ff1477ac */ /* 0x000ea20008000a00 */
[----:B---3--:R-:W-:-:S04]  /*04c0*/  R2UR UR23, R4 ;  /* 0x00000000041772ca */ /* 0x008fc800000e0000 */
[----:B------:R3:W-:Y:S02]  /*04d0*/  @!P0 STS [R3], RZ ;  /* 0x000000ff03008388 */ /* 0x0007e40000000800 */
[----:B------:R-:W4:Y:S01]  /*04e0*/  LDC R2, c[0x0][0x398] ;  /* 0x0000e600ff027b82 */ /* 0x000f220000000800 */
[----:B------:R-:W-:Y:S01]  /*04f0*/  NOP ;  /* 0x0000000000007918 */ /* 0x000fe20000000000 */
[----:B------:R3:W-:Y:S01]  /*0500*/  @!P3 STS [UR8+0x20], R5 ;  /* 0x00002005ff00b988 */ /* 0x0007e20008000808 */
[----:B-----5:R-:W-:-:S04]  /*0510*/  UIMAD UR4, UR4, UR6, UR9 ;  /* 0x00000006040472a4 */ /* 0x020fc8000f8e0209 */
[----:B------:R-:W-:-:S04]  /*0520*/  UIMAD UR4, UR4, UR5, UR7 ;  /* 0x00000005040472a4 */ /* 0x000fc8000f8e0207 */
[----:B------:R-:W-:-:S04]  /*0530*/  UIMAD UR4, UR4, 0x180, URZ ;  /* 0x00000180040478a4 */ /* 0x000fc8000f8e02ff */
[----:B--2---:R-:W-:Y:S01]  /*0540*/  UIADD3 UR24, UP0, UPT, UR4, UR20, URZ ;  /* 0x0000001404187290 */ /* 0x004fe2000ff1e0ff */
[----:B----4-:R-:W-:-:S03]  /*0550*/  VIADD R2, R2, 0xffffffff ;  /* 0xffffffff02027836 */ /* 0x010fc60000000000 */
[----:B------:R-:W-:Y:S01]  /*0560*/  ULEA.HI.X.SX32 UR25, UR4, UR21, 0x1, UP0 ;  /* 0x0000001504197291 */ /* 0x000fe200080f0eff */
[----:B---3--:R-:W-:Y:S11]  /*0570*/  @P3 BRA `(.L_x_7) ;  /* 0x0000000000183947 */ /* 0x008ff60003800000 */
[----:B------:R-:W2:Y:S01]  /*0580*/  LDS R4, [UR8+0x8] ;  /* 0x00000808ff047984 */ /* 0x000ea20008000800 */
[----:B------:R-:W3:Y:S01]  /*0590*/  LDC.64 R10, c[0x0][0x380] ;  /* 0x0000e000ff0a7b82 */ /* 0x000ee20000000a00 */
[----:B------:R-:W-:Y:S02]  /*05a0*/  IMAD.MOV.U32 R7, RZ, RZ, 0x70 ;  /* 0x00000070ff077424 */ /* 0x000fe400078e00ff */
[----:B---3--:R3:W-:Y:S03]  /*05b0*/  STS.64 [UR8], R10 ;  /* 0x0000000aff007988 */ /* 0x0087e60008000a08 */
[----:B--2---:R-:W-:-:S05]  /*05c0*/  LOP3.LUT R4, R4, 0x10, R7, 0xd8, !PT ;  /* 0x0000001004047812 */ /* 0x004fca00078ed807 */
[----:B------:R3:W-:Y:S02]  /*05d0*/  STS [UR8+0x8], R4 ;  /* 0x00000804ff007988 */ /* 0x0007e40008000808 */
.L_x_7:
[----:B------:R-:W-:Y:S05]  /*05e0*/  BSYNC.RECONVERGENT B0 ;  /* 0x0000000000007941 */ /* 0x000fea0003800200 */
.L_x_6:
[----:B------:R-:W-:Y:S04]  /*05f0*/  BSSY.RECONVERGENT B0, `(.L_x_8) ;  /* 0x000000a000007945 */ /* 0x000fe80003800200 */
[----:B------:R-:W-:Y:S05]  /*0600*/  @P3 BRA `(.L_x_9) ;  /* 0x0000000000203947 */ /* 0x000fea0003800000 */
[----:B---3--:R-:W2:Y:S01]  /*0610*/  LDS R4, [UR8+0x34] ;  /* 0x00003408ff047984 */ /* 0x008ea20008000800 */
[----:B------:R-:W-:Y:S02]  /*0620*/  IMAD.MOV.U32 R7, RZ, RZ, 0x7f000000 ;  /* 0x7f000000ff077424 */ /* 0x000fe400078e00ff */
[----:B------:R-:W-:Y:S01]  /*0630*/  @!P3 IMAD.MOV.U32 R6, RZ, RZ, 0x3f ;  /* 0x0000003fff06b424 */ /* 0x000fe200078e00ff */
[----:B------:R-:W3:Y:S02]  /*0640*/  @!P3 LDS R9, [UR8+0x38] ;  /* 0x00003808ff09b984 */ /* 0x000ee40008000800 */
[----:B--2---:R-:W-:Y:S02]  /*0650*/  LOP3.LUT R4, R4, 0xff000000, R7, 0xb8, !PT ;  /* 0xff00000004047812 */ /* 0x004fe400078eb807 */
[----:B---3--:R-:W-:-:S03]  /*0660*/  @!P3 LOP3.LUT R6, R9, 0xff, R6, 0xb8, !PT ;  /* 0x000000ff0906b812 */ /* 0x008fc600078eb806 */
[----:B------:R2:W-:Y:S04]  /*0670*/  STS [UR8+0x34], R4 ;  /* 0x00003404ff007988 */ /* 0x0005e80008000808 */
[----:B------:R2:W-:Y:S02]  /*0680*/  @!P3 STS [UR8+0x38], R6 ;  /* 0x00003806ff00b988 */ /* 0x0005e40008000808 */
.L_x_9:
[----:B------:R-:W-:Y:S05]  /*0690*/  BSYNC.RECONVERGENT B0 ;  /* 0x0000000000007941 */ /* 0x000fea0003800200 */
.L_x_8:
[----:B------:R-:W-:Y:S04]  /*06a0*/  BSSY.RECONVERGENT B0, `(.L_x_10) ;  /* 0x000000a000007945 */ /* 0x000fe80003800200 */
[----:B------:R-:W-:Y:S05]  /*06b0*/  @P3 BRA `(.L_x_11) ;  /* 0x0000000000203947 */ /* 0x000fea0003800000 */
[----:B--23--:R-:W2:Y:S01]  /*06c0*/  LDS R4, [UR8+0x1c] ;  /* 0x00001c08ff047984 */ /* 0x00cea20008000800 */
[----:B------:R-:W3:Y:S03]  /*06d0*/  LDC.64 R10, c[0x0][0x3a8] ;  /* 0x0000ea00ff0a7b82 */ /* 0x000ee60000000a00 */
[----:B------:R4:W-:Y:S01]  /*06e0*/  STS [UR8+0x24], R2 ;  /* 0x00002402ff007988 */ /* 0x0009e20008000808 */
[--C-:B---3--:R-:W-:Y:S02]  /*06f0*/  SHF.R.U32.HI R7, RZ, 0x4, R11.reuse ;  /* 0x00000004ff077819 */ /* 0x108fe4000001160b */
[----:B------:R-:W-:-:S05]  /*0700*/  SHF.R.U64 R6, R10, 0x4, R11 ;  /* 0x000000040a067819 */ /* 0x000fca000000120b */
[----:B------:R4:W-:Y:S01]  /*0710*/  STS [UR8+0xc], R6 ;  /* 0x00000c06ff007988 */ /* 0x0009e20008000808 */
[----:B--2---:R-:W-:-:S05]  /*0720*/  LOP3.LUT R4, R4, 0xf, R7, 0xb8, !PT ;  /* 0x0000000f04047812 */ /* 0x004fca00078eb807 */
[----:B------:R4:W-:Y:S02]  /*0730*/  STS [UR8+0x1c], R4 ;  /* 0x00001c04ff007988 */ /* 0x0009e40008000808 */
.L_x_11:
[----:B------:R-:W-:Y:S05]  /*0740*/  BSYNC.RECONVERGENT B0 ;  /* 0x0000000000007941 */ /* 0x000fea0003800200 */
.L_x_10:
[----:B------:R-:W-:Y:S04]  /*0750*/  BSSY.RECONVERGENT B1, `(.L_x_12) ;  /* 0x000001d000017945 */ /* 0x000fe80003800200 */
[----:B------:R-:W-:Y:S04]  /*0760*/  BSSY.RELIABLE B0, `(.L_x_13) ;  /* 0x0000018000007945 */ /* 0x000fe80003800100 */
[----:B------:R-:W-:Y:S05]  /*0770*/  @P3 BRA `(.L_x_14) ;  /* 0x00000000001c3947 */ /* 0x000fea0003800000 */
[----:B--234-:R-:W2:Y:S02]  /*0780*/  LDS R4, [UR8+0x34] ;  /* 0x00003408ff047984 */ /* 0x01cea40008000800 */
[----:B--2---:R-:W-:-:S05]  /*0790*/  LOP3.LUT R4, R4, 0x7, RZ, 0xb8, !PT ;  /* 0x0000000704047812 */ /* 0x004fca00078eb8ff */
[----:B------:R2:W-:Y:S01]  /*07a0*/  STS [UR8+0x34], R4 ;  /* 0x00003404ff007988 */ /* 0x0005e20008000808 */
[----:B------:R-:W-:Y:S05]  /*07b0*/  @P3 BRA `(.L_x_15) ;  /* 0x00000000001c3947 */ /* 0x000fea0003800000 */
[----:B--2---:R-:W2:Y:S02]  /*07c0*/  LDS R4, [UR8+0x34] ;  /* 0x00003408ff047984 */ /* 0x004ea40008000800 */
[----:B--2---:R-:W-:-:S05]  /*07d0*/  LOP3.LUT R4, R4, 0x38, RZ, 0xb8, !PT ;  /* 0x0000003804047812 */ /* 0x004fca00078eb8ff */
[----:B------:R5:W-:Y:S02]  /*07e0*/  STS [UR8+0x34], R4 ;  /* 0x00003404ff007988 */ /* 0x000be40008000808 */
.L_x_14:
[----:B------:R-:W-:Y:S05]  /*07f0*/  @P3 BRA `(.L_x_16) ;  /* 0x00000000001c3947 */ /* 0x000fea0003800000 */
[----:B--2345:R-:W2:Y:S02]  /*0800*/  LDS R4, [UR8+0x8] ;  /* 0x00000808ff047984 */ /* 0x03cea40008000800 */
[----:B--2---:R-:W-:-:S05]  /*0810*/  LOP3.LUT R4, R4, 0x780, RZ, 0xb8, !PT ;  /* 0x0000078004047812 */ /* 0x004fca00078eb8ff */
[----:B------:R3:W-:Y:S02]  /*0820*/  STS [UR8+0x8], R4 ;  /* 0x00000804ff007988 */ /* 0x0007e40008000808 */
.L_x_15:
[----:B------:R-:W-:Y:S05]  /*0830*/  @P3 BRA `(.L_x_17) ;  /* 0x0000000000283947 */ /* 0x000fea0003800000 */
[----:B--23--:R-:W2:Y:S02]  /*0840*/  LDS R4, [UR8+0x8] ;  /* 0x00000808ff047984 */ /* 0x00cea40008000800 */
[----:B--2---:R-:W-:-:S05]  /*0850*/  LOP3.LUT R4, R4, 0x1800, RZ, 0xb8, !PT ;  /* 0x0000180004047812 */ /* 0x004fca00078eb8ff */
[----:B------:R2:W-:Y:S02]  /*0860*/  STS [UR8+0x8], R4 ;  /* 0x00000804ff007988 */ /* 0x0005e40008000808 */
.L_x_16:
[----:B------:R-:W-:Y:S05]  /*0870*/  @P3 BREAK.RELIABLE B0 ;  /* 0x0000000000003942 */ /* 0x000fea0003800100 */
[----:B------:R-:W-:Y:S05]  /*0880*/  @P3 BRA `(.L_x_18) ;  /* 0x0000000000243947 */ /* 0x000fea0003800000 */
[----:B------:R-:W2:Y:S02]  /*0890*/  LDS R7, [UR8+0x8] ;  /* 0x00000808ff077984 */ /* 0x000ea40008000800 */
[----:B--2345:R-:W-:-:S05]  /*08a0*/  IMAD.MOV.U32 R4, RZ, RZ, 0x6000 ;  /* 0x00006000ff047424 */ /* 0x03cfca00078e00ff */
[----:B------:R-:W-:-:S04]  /*08b0*/  LOP3.LUT R4, R7, 0x6000, R4, 0xd8, !PT ;  /* 0x0000600007047812 */ /* 0x000fc800078ed804 */
[----:B------:R-:W-:-:S05]  /*08c0*/  LOP3.LUT R4, R4, 0x400000, RZ, 0xb8, !PT ;  /* 0x0040000004047812 */ /* 0x000fca00078eb8ff */
[----:B------:R4:W-:Y:S02]  /*08d0*/  STS [UR8+0x8], R4 ;  /* 0x00000804ff007988 */ /* 0x0009e40008000808 */
.L_x_17:
[----:B------:R-:W-:Y:S05]  /*08e0*/  BSYNC.RELIABLE B0 ;  /* 0x0000000000007941 */ /* 0x000fea0003800100 */
.L_x_13:
[----:B--234-:R-:W2:Y:S02]  /*08f0*/  @!P3 LDS R4, [UR8+0x8] ;  /* 0x00000808ff04b984 */ /* 0x01cea40008000800 */
[----:B--2---:R-:W-:-:S05]  /*0900*/  @!P3 LOP3.LUT R4, R4, 0x8000, RZ, 0xb8, !PT ;  /* 0x000080000404b812 */ /* 0x004fca00078eb8ff */
[----:B------:R2:W-:Y:S02]  /*0910*/  @!P3 STS [UR8+0x8], R4 ;  /* 0x00000804ff00b988 */ /* 0x0005e40008000808 */
.L_x_18:
[----:B------:R-:W-:Y:S05]  /*0920*/  BSYNC.RECONVERGENT B1 ;  /* 0x0000000000017941 */ /* 0x000fea0003800200 */
.L_x_12:
[----:B------:R-:W-:Y:S05]  /*0930*/  WARPSYNC.ALL ;  /* 0x0000000000007948 */ /* 0x000fea0003800000 */
[----:B------:R-:W-:Y:S01]  /*0940*/  NOP ;  /* 0x0000000000007918 */ /* 0x000fe20000000000 */
[----:B--2345:R-:W2:Y:S02]  /*0950*/  LDC R4, c[0x0][0x39c] ;  /* 0x0000e700ff047b82 */ /* 0x03cea40000000800 */
[----:B--2---:R-:W-:Y:S01]  /*0960*/  VIADD R4, R4, 0xffffffff ;  /* 0xffffffff04047836 */ /* 0x004fe20000000000 */
[----:B------:R-:W-:Y:S06]  /*0970*/  @P0 BRA `(.L_x_19) ;  /* 0x0000000000300947 */ /* 0x000fec0003800000 */
[----:B------:R-:W2:Y:S01]  /*0980*/  S2R R6, SR_LANEID ;  /* 0x0000000000067919 */ /* 0x000ea20000000000 */
[----:B------:R-:W-:Y:S05]  /*0990*/  WARPSYNC.ALL ;  /* 0x0000000000007948 */ /* 0x000fea0003800000 */
[----:B------:R-:W-:Y:S01]  /*09a0*/  NOP ;  /* 0x0000000000007918 */ /* 0x000fe20000000000 */
[----:B--2---:R-:W-:-:S05]  /*09b0*/  IMAD.SHL.U32 R9, R6, 0x4, RZ ;  /* 0x0000000406097824 */ /* 0x004fca00078e00ff */
[----:B------:R-:W2:Y:S01]  /*09c0*/  LDS R11, [R9+UR8] ;  /* 0x00000008090b7984 */ /* 0x000ea20008000800 */
[----:B------:R-:W-:-:S05]  /*09d0*/  IADD3 R6, P1, PT, R9, UR24, RZ ;  /* 0x0000001809067c10 */ /* 0x000fca000ff3e0ff */
[----:B------:R-:W-:-:S05]  /*09e0*/  IMAD.X R7, RZ, RZ, UR25, P1 ;  /* 0x00000019ff077e24 */ /* 0x000fca00088e06ff */
[----:B--2---:R2:W3:Y:S01]  /*09f0*/  ATOMG.E.EXCH.STRONG.GPU PT, RZ, [R6], R11 ;  /* 0x0000000b06ff73a8 */ /* 0x0044e200041ee100 */
[----:B------:R-:W-:-:S04]  /*0a00*/  DEPBAR {5,4,3,2,1,0} ;  /* 0x0000003f0000791a */ /* 0x000fc80000000000 */
[----:B------:R-:W4:Y:S02]  /*0a10*/  CCTL.E.C.LDCU.IV.DEEP [UR24] ;  /* 0x0000000018007540 */ /* 0x000f240009c08000 */
[----:B----4-:R2:W-:Y:S01]  /*0a20*/  UTMACCTL.IV [UR24] ;  /* 0x00000000180079b9 */ /* 0x0105e20008000000 */
[----:B------:R-:W-:Y:S01]  /*0a30*/  NOP ;  /* 0x0000000000007918 */ /* 0x000fe20000000000 */
.L_x_19:
[----:B------:R-:W-:Y:S05]  /*0a40*/  @P0 BRA `(.L_x_20) ;  /* 0x00000000000c0947 */ /* 0x000fea0003800000 */
[----:B------:R0:W-:Y:S01]  /*0a50*/  UTMACMDFLUSH ;  /* 0x00000000000079b7 */ /* 0x0001e20000000000 */
[----:B------:R-:W-:Y:S05]  /*0a60*/  @P0 BRA `(.L_x_20) ;  /* 0x0000000000040947 */ /* 0x000fea0003800000 */
[----:B------:R-:W-:-:S04]  /*0a70*/  DEPBAR.LE SB0, 0x0 ;  /* 0x000080000000791a */ /* 0x000fc80000000000 */
.L_x_20:
[----:B------:R-:W-:Y:S05]  /*0a80*/  WARPSYNC.ALL ;  /* 0x0000000000007948 */ /* 0x000fea0003800000 */
[----:B------:R-:W-:Y:S01]  /*0a90*/  NOP ;  /* 0x0000000000007918 */ /* 0x000fe20000000000 */
[----:B---3--:R-:W-:Y:S06]  /*0aa0*/  BAR.SYNC.DEFER_BLOCKING 0x0 ;  /* 0x0000000000007b1d */ /* 0x008fec0000010000 */
[----:B------:R-:W-:Y:S02]  /*0ab0*/  BSSY.RECONVERGENT B1, `(.L_x_21) ;  /* 0x000000b000017945 */ /* 0x000fe40003800200 */
[----:B------:R-:W-:Y:S06]  /*0ac0*/  BAR.SYNC.DEFER_BLOCKING 0x0 ;  /* 0x0000000000007b1d */ /* 0x000fec0000010000 */
[----:B------:R3:W-:Y:S01]  /*0ad0*/  @!P0 STS [R3], RZ ;  /* 0x000000ff03008388 */ /* 0x0007e20000000800 */
[----:B------:R-:W-:Y:S01]  /*0ae0*/  NOP ;  /* 0x0000000000007918 */ /* 0x000fe20000000000 */
[----:B------:R-:W-:Y:S05]  /*0af0*/  @P3 BRA `(.L_x_22) ;  /* 0x0000000000183947 */ /* 0x000fea0003800000 */
[----:B--2---:R-:W2:Y:S01]  /*0b00*/  LDS R6, [UR8+0x8] ;  /* 0x00000808ff067984 */ /* 0x004ea20008000800 */
[----:B------:R-:W4:Y:S01]  /*0b10*/  LDC.64 R10, c[0x0][0x388] ;  /* 0x0000e200ff0a7b82 */ /* 0x000f220000000a00 */
[----:B------:R-:W-:Y:S02]  /*0b20*/  IMAD.MOV.U32 R7, RZ, RZ, 0x70 ;  /* 0x00000070ff077424 */ /* 0x000fe400078e00ff */
[----:B----4-:R4:W-:Y:S03]  /*0b30*/  STS.64 [UR8], R10 ;  /* 0x0000000aff007988 */ /* 0x0109e60008000a08 */
[----:B--2---:R-:W-:-:S05]  /*0b40*/  LOP3.LUT R6, R6, 0x10, R7, 0xd8, !PT ;  /* 0x0000001006067812 */ /* 0x004fca00078ed807 */
[----:B------:R4:W-:Y:S02]  /*0b50*/  STS [UR8+0x8], R6 ;  /* 0x00000806ff007988 */ /* 0x0009e40008000808 */
.L_x_22:
[----:B--2---:R-:W-:Y:S05]  /*0b60*/  BSYNC.RECONVERGENT B1 ;  /* 0x0000000000017941 */ /* 0x004fea0003800200 */
.L_x_21:
[----:B------:R-:W-:Y:S04]  /*0b70*/  BSSY.RECONVERGENT B1, `(.L_x_23) ;  /* 0x000000a000017945 */ /* 0x000fe80003800200 */
[----:B------:R-:W-:Y:S05]  /*0b80*/  @P3 BRA `(.L_x_24) ;  /* 0x0000000000203947 */ /* 0x000fea0003800000 */
[----:B----4-:R-:W2:Y:S01]  /*0b90*/  LDS R6, [UR8+0x34] ;  /* 0x00003408ff067984 */ /* 0x010ea20008000800 */
[----:B------:R-:W-:Y:S02]  /*0ba0*/  IMAD.MOV.U32 R7, RZ, RZ, 0x3f000000 ;  /* 0x3f000000ff077424 */ /* 0x000fe400078e00ff */
[----:B------:R-:W-:Y:S01]  /*0bb0*/  @!P3 IMAD.MOV.U32 R9, RZ, RZ, 0x7f ;  /* 0x0000007fff09b424 */ /* 0x000fe200078e00ff */
[----:B------:R-:W4:Y:S02]  /*0bc0*/  @!P3 LDS R10, [UR8+0x38] ;  /* 0x00003808ff0ab984 */ /* 0x000f240008000800 */
[----:B--2---:R-:W-:Y:S02]  /*0bd0*/  LOP3.LUT R6, R6, 0xff000000, R7, 0xb8, !PT ;  /* 0xff00000006067812 */ /* 0x004fe400078eb807 */
[----:B----4-:R-:W-:-:S03]  /*0be0*/  @!P3 LOP3.LUT R7, R10, 0xff, R9, 0xb8, !PT ;  /* 0x000000ff0a07b812 */ /* 0x010fc600078eb809 */
[----:B------:R2:W-:Y:S04]  /*0bf0*/  STS [UR8+0x34], R6 ;  /* 0x00003406ff007988 */ /* 0x0005e80008000808 */
[----:B------:R2:W-:Y:S02]  /*0c00*/  @!P3 STS [UR8+0x38], R7 ;  /* 0x00003807ff00b988 */ /* 0x0005e40008000808 */
.L_x_24:
[----:B------:R-:W-:Y:S05]  /*0c10*/  BSYNC.RECONVERGENT B1 ;  /* 0x0000000000017941 */ /* 0x000fea0003800200 */
.L_x_23:
[----:B------:R-:W-:Y:S04]  /*0c20*/  BSSY.RECONVERGENT B1, `(.L_x_25) ;  /* 0x0000004000017945 */ /* 0x000fe80003800200 */
[----:B------:R-:W-:Y:S05]  /*0c30*/  @P3 BRA `(.L_x_26) ;  /* 0x0000000000083947 */ /* 0x000fea0003800000 */
[----:B------:R5:W-:Y:S04]  /*0c40*/  STS [UR8+0x24], R5 ;  /* 0x00002405ff007988 */ /* 0x000be80008000808 */
[----:B------:R5:W-:Y:S02]  /*0c50*/  STS [UR8+0x20], R4 ;  /* 0x00002004ff007988 */ /* 0x000be40008000808 */
.L_x_26:
[----:B------:R-:W-:Y:S05]  /*0c60*/  BSYNC.RECONVERGENT B1 ;  /* 0x0000000000017941 */ /* 0x000fea0003800200 */
.L_x_25:
[----:B------:R-:W-:Y:S04]  /*0c70*/  BSSY.RECONVERGENT B2, `(.L_x_27) ;  /* 0x0000025000027945 */ /* 0x000fe80003800200 */
[----:B------:R-:W-:Y:S04]  /*0c80*/  BSSY.RELIABLE B1, `(.L_x_28) ;  /* 0x0000020000017945 */ /* 0x000fe80003800100 */
[----:B------:R-:W-:Y:S05]  /*0c90*/  @P3 BRA `(.L_x_29) ;  /* 0x00000000002c3947 */ /* 0x000fea0003800000 */
[----:B-----5:R-:W5:Y:S01]  /*0ca0*/  LDS R5, [UR8+0x1c] ;  /* 0x00001c08ff057984 */ /* 0x020f620008000800 */
[----:B--2-4-:R-:W2:Y:S02]  /*0cb0*/  LDC.64 R6, c[0x0][0x3b0] ;  /* 0x0000ec00ff067b82 */ /* 0x014ea40000000a00 */
[--C-:B--2---:R-:W-:Y:S02]  /*0cc0*/  SHF.R.U32.HI R10, RZ, 0x4, R7.reuse ;  /* 0x00000004ff0a7819 */ /* 0x104fe40000011607 */
[----:B------:R-:W-:-:S05]  /*0cd0*/  SHF.R.U64 R6, R6, 0x4, R7 ;  /* 0x0000000406067819 */ /* 0x000fca0000001207 */
[----:B------:R2:W-:Y:S01]  /*0ce0*/  STS [UR8+0xc], R6 ;  /* 0x00000c06ff007988 */ /* 0x0005e20008000808 */
[----:B-----5:R-:W-:-:S05]  /*0cf0*/  LOP3.LUT R5, R5, 0xf, R10, 0xb8, !PT ;  /* 0x0000000f05057812 */ /* 0x020fca00078eb80a */
[----:B------:R2:W-:Y:S01]  /*0d00*/  STS [UR8+0x1c], R5 ;  /* 0x00001c05ff007988 */ /* 0x0005e20008000808 */
[----:B------:R-:W-:Y:S05]  /*0d10*/  @P3 BRA `(.L_x_30) ;  /* 0x00000000001c3947 */ /* 0x000fea0003800000 */
[----:B--2---:R-:W2:Y:S02]  /*0d20*/  LDS R5, [UR8+0x34] ;  /* 0x00003408ff057984 */ /* 0x004ea40008000800 */
[----:B--2---:R-:W-:-:S05]  /*0d30*/  LOP3.LUT R5, R5, 0x7, RZ, 0xb8, !PT ;  /* 0x0000000705057812 */ /* 0x004fca00078eb8ff */
[----:B------:R2:W-:Y:S02]  /*0d40*/  STS [UR8+0x34], R5 ;  /* 0x00003405ff007988 */ /* 0x0005e40008000808 */
.L_x_29:
[----:B------:R-:W-:Y:S05]  /*0d50*/  @P3 BRA `(.L_x_31) ;  /* 0x00000000001c3947 */ /* 0x000fea0003800000 */
[----:B--2--5:R-:W2:Y:S02]  /*0d60*/  LDS R5, [UR8+0x34] ;  /* 0x00003408ff057984 */ /* 0x024ea40008000800 */
[----:B--2---:R-:W-:-:S05]  /*0d70*/  LOP3.LUT R5, R5, 0x38, RZ, 0xb8, !PT ;  /* 0x0000003805057812 */ /* 0x004fca00078eb8ff */
[----:B------:R5:W-:Y:S02]  /*0d80*/  STS [UR8+0x34], R5 ;  /* 0x00003405ff007988 */ /* 0x000be40008000808 */
.L_x_30:
[----:B------:R-:W-:Y:S05]  /*0d90*/  @P3 BRA `(.L_x_32) ;  /* 0x00000000001c3947 */ /* 0x000fea0003800000 */
[----:B--2--5:R-:W2:Y:S02]  /*0da0*/  LDS R5, [UR8+0x8] ;  /* 0x00000808ff057984 */ /* 0x024ea40008000800 */
[----:B--2---:R-:W-:-:S05]  /*0db0*/  LOP3.LUT R5, R5, 0x780, RZ, 0xb8, !PT ;  /* 0x0000078005057812 */ /* 0x004fca00078eb8ff */
[----:B------:R2:W-:Y:S02]  /*0dc0*/  STS [UR8+0x8], R5 ;  /* 0x00000805ff007988 */ /* 0x0005e40008000808 */
.L_x_31:
[----:B------:R-:W-:Y:S05]  /*0dd0*/  @P3 BRA `(.L_x_33) ;  /* 0x0000000000283947 */ /* 0x000fea0003800000 */
[----:B--2--5:R-:W2:Y:S02]  /*0de0*/  LDS R5, [UR8+0x8] ;  /* 0x00000808ff057984 */ /* 0x024ea40008000800 */
[----:B--2---:R-:W-:-:S05]  /*0df0*/  LOP3.LUT R5, R5, 0x1800, RZ, 0xb8, !PT ;  /* 0x0000180005057812 */ /* 0x004fca00078eb8ff */
[----:B------:R2:W-:Y:S02]  /*0e00*/  STS [UR8+0x8], R5 ;  /* 0x00000805ff007988 */ /* 0x0005e40008000808 */
.L_x_32:
[----:B------:R-:W-:Y:S05]  /*0e10*/  @P3 BREAK.RELIABLE B1 ;  /* 0x0000000000013942 */ /* 0x000fea0003800100 */
[----:B------:R-:W-:Y:S05]  /*0e20*/  @P3 BRA `(.L_x_34) ;  /* 0x0000000000243947 */ /* 0x000fea0003800000 */
[----:B--2--5:R-:W2:Y:S01]  /*0e30*/  LDS R5, [UR8+0x8] ;  /* 0x00000808ff057984 */ /* 0x024ea20008000800 */
[----:B----4-:R-:W-:-:S05]  /*0e40*/  IMAD.MOV.U32 R6, RZ, RZ, 0x6000 ;  /* 0x00006000ff067424 */ /* 0x010fca00078e00ff */
[----:B--2---:R-:W-:-:S04]  /*0e50*/  LOP3.LUT R5, R5, 0x4000, R6, 0xd8, !PT ;  /* 0x0000400005057812 */ /* 0x004fc800078ed806 */
[----:B------:R-:W-:-:S05]  /*0e60*/  LOP3.LUT R5, R5, 0x400000, RZ, 0xb8, !PT ;  /* 0x0040000005057812 */ /* 0x000fca00078eb8ff */
[----:B------:R2:W-:Y:S02]  /*0e70*/  STS [UR8+0x8], R5 ;  /* 0x00000805ff007988 */ /* 0x0005e40008000808 */
.L_x_33:
[----:B------:R-:W-:Y:S05]  /*0e80*/  BSYNC.RELIABLE B1 ;  /* 0x0000000000017941 */ /* 0x000fea0003800100 */
.L_x_28:
[----:B--2--5:R-:W2:Y:S02]  /*0e90*/  @!P3 LDS R5, [UR8+0x8] ;  /* 0x00000808ff05b984 */ /* 0x024ea40008000800 */
[----:B--2---:R-:W-:-:S05]  /*0ea0*/  @!P3 LOP3.LUT R5, R5, 0x8000, RZ, 0xb8, !PT ;  /* 0x000080000505b812 */ /* 0x004fca00078eb8ff */
[----:B------:R2:W-:Y:S02]  /*0eb0*/  @!P3 STS [UR8+0x8], R5 ;  /* 0x00000805ff00b988 */ /* 0x0005e40008000808 */
.L_x_34:
[----:B------:R-:W-:Y:S05]  /*0ec0*/  BSYNC.RECONVERGENT B2 ;  /* 0x0000000000027941 */ /* 0x000fea0003800200 */
.L_x_27:
[----:B------:R-:W-:Y:S05]  /*0ed0*/  WARPSYNC.ALL ;  /* 0x0000000000007948 */ /* 0x000fea0003800000 */
[----:B------:R-:W-:Y:S01]  /*0ee0*/  NOP ;  /* 0x0000000000007918 */ /* 0x000fe20000000000 */
[----:B------:R-:W-:-:S04]  /*0ef0*/  UIADD3 UR5, UPT, UPT, UR4, 0x80, URZ ;  /* 0x0000008004057890 */ /* 0x000fc8000fffe0ff */
[----:B------:R-:W-:-:S04]  /*0f00*/  UIADD3 UR26, UP0, UPT, UR5, UR20, URZ ;  /* 0x00000014051a7290 */ /* 0x000fc8000ff1e0ff */
[----:B------:R-:W-:Y:S01]  /*0f10*/  ULEA.HI.X.SX32 UR27, UR5, UR21, 0x1, UP0 ;  /* 0x00000015051b7291 */ /* 0x000fe200080f0eff */
[----:B------:R-:W-:Y:S11]  /*0f20*/  @P0 BRA `(.L_x_35) ;  /* 0x0000000000300947 */ /* 0x000ff60003800000 */
[----:B--2--5:R-:W2:Y:S01]  /*0f30*/  S2R R5, SR_LANEID ;  /* 0x0000000000057919 */ /* 0x024ea20000000000 */
[----:B------:R-:W-:Y:S05]  /*0f40*/  WARPSYNC.ALL ;  /* 0x0000000000007948 */ /* 0x000fea0003800000 */
[----:B------:R-:W-:Y:S01]  /*0f50*/  NOP ;  /* 0x0000000000007918 */ /* 0x000fe20000000000 */
[----:B--2---:R-:W-:-:S05]  /*0f60*/  IMAD.SHL.U32 R9, R5, 0x4, RZ ;  /* 0x0000000405097824 */ /* 0x004fca00078e00ff */
[----:B------:R-:W2:Y:S01]  /*0f70*/  LDS R5, [R9+UR8] ;  /* 0x0000000809057984 */ /* 0x000ea20008000800 */
[----:B----4-:R-:W-:-:S05]  /*0f80*/  IADD3 R6, P1, PT, R9, UR26, RZ ;  /* 0x0000001a09067c10 */ /* 0x010fca000ff3e0ff */
[----:B------:R-:W-:-:S05]  /*0f90*/  IMAD.X R7, RZ, RZ, UR27, P1 ;  /* 0x0000001bff077e24 */ /* 0x000fca00088e06ff */
[----:B--2---:R2:W4:Y:S01]  /*0fa0*/  ATOMG.E.EXCH.STRONG.GPU PT, RZ, [R6], R5 ;  /* 0x0000000506ff73a8 */ /* 0x00452200041ee100 */
[----:B------:R-:W-:-:S04]  /*0fb0*/  DEPBAR {5,4,3,2,1,0} ;  /* 0x0000003f0000791a */ /* 0x000fc80000000000 */
[----:B------:R-:W5:Y:S02]  /*0fc0*/  CCTL.E.C.LDCU.IV.DEEP [UR26] ;  /* 0x000000001a007540 */ /* 0x000f640009c08000 */
[----:B-----5:R2:W-:Y:S01]  /*0fd0*/  UTMACCTL.IV [UR26] ;  /* 0x000000001a0079b9 */ /* 0x0205e20008000000 */
[----:B------:R-:W-:Y:S01]  /*0fe0*/  NOP ;  /* 0x0000000000007918 */ /* 0x000fe20000000000 */
.L_x_35:
[----:B------:R-:W-:Y:S05]  /*0ff0*/  @P0 BRA `(.L_x_36) ;  /* 0x00000000000c0947 */ /* 0x000fea0003800000 */
[----:B------:R0:W-:Y:S01]  /*1000*/  UTMACMDFLUSH ;  /* 0x00000000000079b7 */ /* 0x0001e20000000000 */
[----:B------:R-:W-:Y:S05]  /*1010*/  @P0 BRA `(.L_x_36) ;  /* 0x0000000000040947 */ /* 0x000fea0003800000 */
[----:B------:R-:W-:-:S04]  /*1020*/  DEPBAR.LE SB0, 0x0 ;  /* 0x000080000000791a */ /* 0x000fc80000000000 */
.L_x_36:
[----:B------:R-:W-:Y:S05]  /*1030*/  WARPSYNC.ALL ;  /* 0x0000000000007948 */ /* 0x000fea0003800000 */
[----:B------:R-:W-:Y:S01]  /*1040*/  NOP ;  /* 0x0000000000007918 */ /* 0x000fe20000000000 */
[----:B----4-:R-:W-:Y:S06]  /*1050*/  BAR.SYNC.DEFER_BLOCKING 0x0 ;  /* 0x0000000000007b1d */ /* 0x010fec0000010000 */
[----:B------:R-:W-:Y:S02]  /*1060*/  BSSY.RECONVERGENT B2, `(.L_x_37) ;  /* 0x000000b000027945 */ /* 0x000fe40003800200 */
[----:B------:R-:W-:Y:S06]  /*1070*/  BAR.SYNC.DEFER_BLOCKING 0x0 ;  /* 0x0000000000007b1d */ /* 0x000fec0000010000 */
[----:B------:R4:W-:Y:S01]  /*1080*/  @!P0 STS [R3], RZ ;  /* 0x000000ff03008388 */ /* 0x0009e20000000800 */
[----:B------:R-:W-:Y:S01]  /*1090*/  NOP ;  /* 0x0000000000007918 */ /* 0x000fe20000000000 */
[----:B------:R-:W-:Y:S05]  /*10a0*/  @P3 BRA `(.L_x_38) ;  /* 0x0000000000183947 */ /* 0x000fea0003800000 */
[----:B---34-:R-:W3:Y:S01]  /*10b0*/  LDS R3, [UR8+0x8] ;  /* 0x00000808ff037984 */ /* 0x018ee20008000800 */
[----:B------:R-:W4:Y:S01]  /*10c0*/  LDC.64 R10, c[0x0][0x390] ;  /* 0x0000e400ff0a7b82 */ /* 0x000f220000000a00 */
[----:B--2---:R-:W-:Y:S02]  /*10d0*/  IMAD.MOV.U32 R6, RZ, RZ, 0x70 ;  /* 0x00000070ff067424 */ /* 0x004fe400078e00ff */
[----:B----4-:R2:W-:Y:S03]  /*10e0*/  STS.64 [UR8], R10 ;  /* 0x0000000aff007988 */ /* 0x0105e60008000a08 */
[----:B---3--:R-:W-:-:S05]  /*10f0*/  LOP3.LUT R3, R3, 0x10, R6, 0xd8, !PT ;  /* 0x0000001003037812 */ /* 0x008fca00078ed806 */
[----:B------:R2:W-:Y:S02]  /*1100*/  STS [UR8+0x8], R3 ;  /* 0x00000803ff007988 */ /* 0x0005e40008000808 */
.L_x_38:
[----:B--2---:R-:W-:Y:S05]  /*1110*/  BSYNC.RECONVERGENT B2 ;  /* 0x0000000000027941 */ /* 0x004fea0003800200 */
.L_x_37:
[----:B------:R-:W-:Y:S04]  /*1120*/  BSSY.RECONVERGENT B3, `(.L_x_39) ;  /* 0x0000033000037945 */ /* 0x000fe80003800200 */
[----:B------:R-:W-:Y:S04]  /*1130*/  BSSY.RELIABLE B2, `(.L_x_40) ;  /* 0x000002e000027945 */ /* 0x000fe80003800100 */
[----:B------:R-:W-:Y:S05]  /*1140*/  @P3 BRA `(.L_x_41) ;  /* 0x0000000000243947 */ /* 0x000fea0003800000 */
[----:B---34-:R-:W2:Y:S01]  /*1150*/  LDS R3, [UR8+0x34] ;  /* 0x00003408ff037984 */ /* 0x018ea20008000800 */
[----:B------:R-:W-:-:S05]  /*1160*/  IMAD.MOV.U32 R6, RZ, RZ, 0x3f000000 ;  /* 0x3f000000ff067424 */ /* 0x000fca00078e00ff */
[----:B--2---:R-:W-:-:S05]  /*1170*/  LOP3.LUT R3, R3, 0xff000000, R6, 0xb8, !PT ;  /* 0xff00000003037812 */ /* 0x004fca00078eb806 */
[----:B------:R2:W-:Y:S01]  /*1180*/  STS [UR8+0x34], R3 ;  /* 0x00003403ff007988 */ /* 0x0005e20008000808 */
[----:B------:R-:W-:Y:S05]  /*1190*/  @P3 BRA `(.L_x_42) ;  /* 0x0000000000183947 */ /* 0x000fea0003800000 */
[----:B--2---:R-:W2:Y:S01]  /*11a0*/  LDS R3, [UR8+0x38] ;  /* 0x00003808ff037984 */ /* 0x004ea20008000800 */
[----:B------:R-:W-:-:S05]  /*11b0*/  IMAD.MOV.U32 R6, RZ, RZ, 0x3f ;  /* 0x0000003fff067424 */ /* 0x000fca00078e00ff */
[----:B--2---:R-:W-:-:S05]  /*11c0*/  LOP3.LUT R3, R3, 0xff, R6, 0xb8, !PT ;  /* 0x000000ff03037812 */ /* 0x004fca00078eb806 */
[----:B------:R2:W-:Y:S02]  /*11d0*/  STS [UR8+0x38], R3 ;  /* 0x00003803ff007988 */ /* 0x0005e40008000808 */
.L_x_41:
[----:B------:R-:W-:Y:S05]  /*11e0*/  @P3 BRA `(.L_x_43) ;  /* 0x00000000000c3947 */ /* 0x000fea0003800000 */
[----:B------:R2:W-:Y:S02]  /*11f0*/  STS [UR8+0x20], R4 ;  /* 0x00002004ff007988 */ /* 0x0005e40008000808 */
.L_x_42:
[----:B------:R-:W-:Y:S05]  /*1200*/  @P3 BRA `(.L_x_44) ;  /* 0x0000000000243947 */ /* 0x000fea0003800000 */
[----:B------:R2:W-:Y:S02]  /*1210*/  STS [UR8+0x24], R2 ;  /* 0x00002402ff007988 */ /* 0x0005e40008000808 */
.L_x_43:
[----:B------:R-:W-:Y:S05]  /*1220*/  @P3 BRA `(.L_x_45) ;  /* 0x00000000002c3947 */ /* 0x000fea0003800000 */
[----:B--2---:R-:W2:Y:S01]  /*1230*/  LDS R2, [UR8+0x1c] ;  /* 0x00001c08ff027984 */ /* 0x004ea20008000800 */
[----:B------:R-:W3:Y:S02]  /*1240*/  LDC.64 R6, c[0x0][0x3b8] ;  /* 0x0000ee00ff067b82 */ /* 0x000ee40000000a00 */
[--C-:B---3-5:R-:W-:Y:S02]  /*1250*/  SHF.R.U32.HI R5, RZ, 0x4, R7.reuse ;  /* 0x00000004ff057819 */ /* 0x128fe40000011607 */
[----:B----4-:R-:W-:-:S05]  /*1260*/  SHF.R.U64 R3, R6, 0x4, R7 ;  /* 0x0000000406037819 */ /* 0x010fca0000001207 */
[----:B------:R3:W-:Y:S01]  /*1270*/  STS [UR8+0xc], R3 ;  /* 0x00000c03ff007988 */ /* 0x0007e20008000808 */
[----:B--2---:R-:W-:-:S05]  /*1280*/  LOP3.LUT R2, R2, 0xf, R5, 0xb8, !PT ;  /* 0x0000000f02027812 */ /* 0x004fca00078eb805 */
[----:B------:R3:W-:Y:S02]  /*1290*/  STS [UR8+0x1c], R2 ;  /* 0x00001c02ff007988 */ /* 0x0007e40008000808 */
.L_x_44:
[----:B------:R-:W-:Y:S05]  /*12a0*/  @P3 BRA `(.L_x_46) ;  /* 0x00000000001c3947 */ /* 0x000fea0003800000 */
[----:B---3--:R-:W3:Y:S02]  /*12b0*/  LDS R2, [UR8+0x34] ;  /* 0x00003408ff027984 */ /* 0x008ee40008000800 */
[----:B---3--:R-:W-:-:S05]  /*12c0*/  LOP3.LUT R2, R2, 0x7, RZ, 0xb8, !PT ;  /* 0x0000000702027812 */ /* 0x008fca00078eb8ff */
[----:B------:R3:W-:Y:S02]  /*12d0*/  STS [UR8+0x34], R2 ;  /* 0x00003402ff007988 */ /* 0x0007e40008000808 */
.L_x_45:
[----:B------:R-:W-:Y:S05]  /*12e0*/  @P3 BRA `(.L_x_47) ;  /* 0x00000000001c3947 */ /* 0x000fea0003800000 */
[----:B--23--:R-:W2:Y:S02]  /*12f0*/  LDS R2, [UR8+0x34] ;  /* 0x00003408ff027984 */ /* 0x00cea40008000800 */
[----:B--2---:R-:W-:-:S05]  /*1300*/  LOP3.LUT R2, R2, 0x38, RZ, 0xb8, !PT ;  /* 0x0000003802027812 */ /* 0x004fca00078eb8ff */
[----:B------:R2:W-:Y:S02]  /*1310*/  STS [UR8+0x34], R2 ;  /* 0x00003402ff007988 */ /* 0x0005e40008000808 */
.L_x_46:
[----:B------:R-:W-:Y:S05]  /*1320*/  @P3 BRA `(.L_x_48) ;  /* 0x00000000001c3947 */ /* 0x000fea0003800000 */
[----:B--23--:R-:W2:Y:S02]  /*1330*/  LDS R2, [UR8+0x8] ;  /* 0x00000808ff027984 */ /* 0x00cea40008000800 */
[----:B--2---:R-:W-:-:S05]  /*1340*/  LOP3.LUT R2, R2, 0x780, RZ, 0xb8, !PT ;  /* 0x0000078002027812 */ /* 0x004fca00078eb8ff */
[----:B------:R2:W-:Y:S02]  /*1350*/  STS [UR8+0x8], R2 ;  /* 0x00000802ff007988 */ /* 0x0005e40008000808 */
.L_x_47:
[----:B------:R-:W-:Y:S05]  /*1360*/  @P3 BRA `(.L_x_49) ;  /* 0x0000000000283947 */ /* 0x000fea0003800000 */
[----:B--23--:R-:W2:Y:S02]  /*1370*/  LDS R2, [UR8+0x8] ;  /* 0x00000808ff027984 */ /* 0x00cea40008000800 */
[----:B--2---:R-:W-:-:S05]  /*1380*/  LOP3.LUT R2, R2, 0x1800, RZ, 0xb8, !PT ;  /* 0x0000180002027812 */ /* 0x004fca00078eb8ff */
[----:B------:R2:W-:Y:S02]  /*1390*/  STS [UR8+0x8], R2 ;  /* 0x00000802ff007988 */ /* 0x0005e40008000808 */
.L_x_48:
[----:B------:R-:W-:Y:S05]  /*13a0*/  @P3 BREAK.RELIABLE B2 ;  /* 0x0000000000023942 */ /* 0x000fea0003800100 */
[----:B------:R-:W-:Y:S05]  /*13b0*/  @P3 BRA `(.L_x_50) ;  /* 0x0000000000243947 */ /* 0x000fea0003800000 */
[----:B--23--:R-:W2:Y:S01]  /*13c0*/  LDS R2, [UR8+0x8] ;  /* 0x00000808ff027984 */ /* 0x00cea20008000800 */
[----:B----4-:R-:W-:-:S05]  /*13d0*/  IMAD.MOV.U32 R3, RZ, RZ, 0x6000 ;  /* 0x00006000ff037424 */ /* 0x010fca00078e00ff */
[----:B--2---:R-:W-:-:S04]  /*13e0*/  LOP3.LUT R2, R2, 0x4000, R3, 0xd8, !PT ;  /* 0x0000400002027812 */ /* 0x004fc800078ed803 */
[----:B------:R-:W-:-:S05]  /*13f0*/  LOP3.LUT R2, R2, 0x400000, RZ, 0xb8, !PT ;  /* 0x0040000002027812 */ /* 0x000fca00078eb8ff */
[----:B------:R2:W-:Y:S02]  /*1400*/  STS [UR8+0x8], R2 ;  /* 0x00000802ff007988 */ /* 0x0005e40008000808 */
.L_x_49:
[----:B------:R-:W-:Y:S05]  /*1410*/  BSYNC.RELIABLE B2 ;  /* 0x0000000000027941 */ /* 0x000fea0003800100 */
.L_x_40:
[----:B--23--:R-:W2:Y:S02]  /*1420*/  @!P3 LDS R2, [UR8+0x8] ;  /* 0x00000808ff02b984 */ /* 0x00cea40008000800 */
[----:B--2---:R-:W-:-:S05]  /*1430*/  @!P3 LOP3.LUT R2, R2, 0x8000, RZ, 0xb8, !PT ;  /* 0x000080000202b812 */ /* 0x004fca00078eb8ff */
[----:B------:R2:W-:Y:S02]  /*1440*/  @!P3 STS [UR8+0x8], R2 ;  /* 0x00000802ff00b988 */ /* 0x0005e40008000808 */
.L_x_50:
[----:B------:R-:W-:Y:S05]  /*1450*/  BSYNC.RECONVERGENT B3 ;  /* 0x0000000000037941 */ /* 0x000fea0003800200 */
.L_x_39:
[----:B------:R-:W-:Y:S05]  /*1460*/  WARPSYNC.ALL ;  /* 0x0000000000007948 */ /* 0x000fea0003800000 */
[----:B------:R-:W-:Y:S01]  /*1470*/  NOP ;  /* 0x0000000000007918 */ /* 0x000fe20000000000 */
[----:B------:R-:W-:-:S04]  /*1480*/  UIADD3 UR4, UPT, UPT, UR4, 0x100, URZ ;  /* 0x0000010004047890 */ /* 0x000fc8000fffe0ff */
[----:B------:R-:W-:-:S04]  /*1490*/  UIADD3 UR20, UP0, UPT, UR4, UR20, URZ ;  /* 0x0000001404147290 */ /* 0x000fc8000ff1e0ff */
[----:B------:R-:W-:Y:S01]  /*14a0*/  ULEA.HI.X.SX32 UR21, UR4, UR21, 0x1, UP0 ;  /* 0x0000001504157291 */ /* 0x000fe200080f0eff */
[----:B------:R-:W-:Y:S11]  /*14b0*/  @P0 BRA `(.L_x_51) ;  /* 0x0000000000300947 */ /* 0x000ff60003800000 */
[----:B--23--:R-:W2:Y:S01]  /*14c0*/  S2R R2, SR_LANEID ;  /* 0x0000000000027919 */ /* 0x00cea20000000000 */
[----:B------:R-:W-:Y:S05]  /*14d0*/  WARPSYNC.ALL ;  /* 0x0000000000007948 */ /* 0x000fea0003800000 */
[----:B------:R-:W-:Y:S01]  /*14e0*/  NOP ;  /* 0x0000000000007918 */ /* 0x000fe20000000000 */
[----:B--2---:R-:W-:-:S05]  /*14f0*/  IMAD.SHL.U32 R4, R2, 0x4, RZ ;  /* 0x0000000402047824 */ /* 0x004fca00078e00ff */
[----:B-----5:R-:W2:Y:S01]  /*1500*/  LDS R5, [R4+UR8] ;  /* 0x0000000804057984 */ /* 0x020ea20008000800 */
[----:B------:R-:W-:-:S05]  /*1510*/  IADD3 R2, P1, PT, R4, UR20, RZ ;  /* 0x0000001404027c10 */ /* 0x000fca000ff3e0ff */
[----:B----4-:R-:W-:-:S05]  /*1520*/  IMAD.X R3, RZ, RZ, UR21, P1 ;  /* 0x00000015ff037e24 */ /* 0x010fca00088e06ff */
[----:B--2---:R2:W3:Y:S01]  /*1530*/  ATOMG.E.EXCH.STRONG.GPU PT, RZ, [R2], R5 ;  /* 0x0000000502ff73a8 */ /* 0x0044e200041ee100 */
[----:B------:R-:W-:-:S04]  /*1540*/  DEPBAR {5,4,3,2,1,0} ;  /* 0x0000003f0000791a */ /* 0x000fc80000000000 */
[----:B------:R-:W4:Y:S02]  /*1550*/  CCTL.E.C.LDCU.IV.DEEP [UR20] ;  /* 0x0000000014007540 */ /* 0x000f240009c08000 */
[----:B----4-:R2:W-:Y:S01]  /*1560*/  UTMACCTL.IV [UR20] ;  /* 0x00000000140079b9 */ /* 0x0105e20008000000 */
[----:B------:R-:W-:Y:S01]  /*1570*/  NOP ;  /* 0x0000000000007918 */ /* 0x000fe20000000000 */
.L_x_51:
[----:B------:R-:W-:Y:S05]  /*1580*/  @P0 BRA `(.L_x_52) ;  /* 0x00000000000c0947 */ /* 0x000fea0003800000 */
[----:B------:R0:W-:Y:S01]  /*1590*/  UTMACMDFLUSH ;  /* 0x00000000000079b7 */ /* 0x0001e20000000000 */
[----:B------:R-:W-:Y:S05]  /*15a0*/  @P0 BRA `(.L_x_52) ;  /* 0x0000000000040947 */ /* 0x000fea0003800000 */
[----:B------:R-:W-:-:S04]  /*15b0*/  DEPBAR.LE SB0, 0x0 ;  /* 0x000080000000791a */ /* 0x000fc80000000000 */
.L_x_52:
[----:B------:R-:W-:Y:S05]  /*15c0*/  WARPSYNC.ALL ;  /* 0x0000000000007948 */ /* 0x000fea0003800000 */
[----:B------:R-:W-:Y:S01]  /*15d0*/  NOP ;  /* 0x0000000000007918 */ /* 0x000fe20000000000 */
[----:B---3--:R-:W-:Y:S01]  /*15e0*/  BAR.SYNC.DEFER_BLOCKING 0x0 ;  /* 0x0000000000007b1d */ /* 0x008fe20000010000 */
[----:B--2---:R-:W-:Y:S01]  /*15f0*/  SHF.R.U32.HI R2, RZ, 0x5, R0 ;  /* 0x00000005ff027819 */ /* 0x004fe20000011600 */
[----:B------:R-:W-:-:S03]  /*1600*/  UIADD3 UR12, UPT, UPT, UR8, 0x10020, URZ ;  /* 0x00010020080c7890 */ /* 0x000fc6000fffe0ff */
[----:B------:R-:W-:Y:S01]  /*1610*/  R2UR UR22, R2 ;  /* 0x00000000021672ca */ /* 0x000fe200000e0000 */
[----:B------:R-:W-:Y:S01]  /*1620*/  VOTEU.ALL UP0, P3 ;  /* 0x0000000000ff7886 */ /* 0x000fe20001800000 */
[----:B------:R-:W-:Y:S01]  /*1630*/  UMOV UR4, 0x1 ;  /* 0x0000000100047882 */ /* 0x000fe20000000000 */
[----:B------:R-:W-:Y:S01]  /*1640*/  VOTEU.ALL UP1, P3 ;  /* 0x0000000000ff7886 */ /* 0x000fe20001820000 */
[----:B------:R-:W-:Y:S02]  /*1650*/  BSSY.RECONVERGENT B3, `(.L_x_53) ;  /* 0x0000018000037945 */ /* 0x000fe40003800200 */
[----:B------:R-:W-:-:S04]  /*1660*/  @!UP0 UIADD3 UR10, UPT, UPT, -UR4, 0x100000, URZ ;  /* 0x00100000040a8890 */ /* 0x000fc8000fffe1ff */
[----:B------:R-:W-:Y:S02]  /*1670*/  @!UP0 USHF.L.U32 UR11, UR10, 0xb, URZ ;  /* 0x0000000b0a0b8899 */ /* 0x000fe400080006ff */
[----:B------:R-:W-:Y:S02]  /*1680*/  @!UP0 USHF.L.U32 UR10, UR10, 0x1, URZ ;  /* 0x000000010a0a8899 */ /* 0x000fe400080006ff */
[----:B------:R-:W-:-:S04]  /*1690*/  @!UP0 UIADD3 UR4, UPT, UPT, -UR4, 0x100000, URZ ;  /* 0x0010000004048890 */ /* 0x000fc8000fffe1ff */
[----:B------:R-:W-:Y:S02]  /*16a0*/  @!UP0 USHF.L.U32 UR5, UR4, 0xb, URZ ;  /* 0x0000000b04058899 */ /* 0x000fe400080006ff */
[----:B------:R-:W-:Y:S01]  /*16b0*/  @!UP0 USHF.L.U32 UR4, UR4, 0x1, URZ ;  /* 0x0000000104048899 */ /* 0x000fe200080006ff */
[----:B------:R-:W-:Y:S01]  /*16c0*/  VOTEU.ALL UP0, P3 ;  /* 0x0000000000ff7886 */ /* 0x000fe20001800000 */
[----:B------:R-:W2:Y:S04]  /*16d0*/  FENCE.VIEW.ASYNC.S ;  /* 0x00000000000073c6 */ /* 0x000ea80000000000 */
[----:B--2---:R2:W3:Y:S06]  /*16e0*/  @!UP0 SYNCS.EXCH.64 URZ, [UR8+0x10000], UR10 ;  /* 0x0100000a08ff85b2 */ /* 0x0044ec0008000100 */
[----:B------:R2:W3:Y:S02]  /*16f0*/  @!UP1 SYNCS.EXCH.64 URZ, [UR8+0x10020], UR4 ;  /* 0x0100200408ff95b2 */ /* 0x0004e40008000100 */
[----:B---3--:R-:W-:Y:S06]  /*1700*/  BAR.SYNC.DEFER_BLOCKING 0x0 ;  /* 0x0000000000007b1d */ /* 0x008fec0000010000 */
[----:B------:R-:W-:Y:S05]  /*1710*/  @P3 BRA `(.L_x_54) ;  /* 0x00000000002c3947 */ /* 0x000fea0003800000 */
[----:B--2---:R-:W-:Y:S02]  /*1720*/  UMOV UR4, 0x1 ;  /* 0x0000000100047882 */ /* 0x004fe40000000000 */
[----:B------:R-:W-:-:S04]  /*1730*/  UIADD3 UR10, UPT, UPT, -UR4, 0x100000, URZ ;  /* 0x00100000040a7890 */ /* 0x000fc8000fffe1ff */
[----:B------:R-:W-:Y:S02]  /*1740*/  USHF.L.U32 UR11, UR10, 0xb, URZ ;  /* 0x0000000b0a0b7899 */ /* 0x000fe400080006ff */
[----:B------:R-:W-:Y:S02]  /*1750*/  USHF.L.U32 UR10, UR10, 0x1, URZ ;  /* 0x000000010a0a7899 */ /* 0x000fe400080006ff */
[----:B------:R-:W-:-:S04]  /*1760*/  UIADD3 UR4, UPT, UPT, -UR4, 0x100000, URZ ;  /* 0x0010000004047890 */ /* 0x000fc8000fffe1ff */
[----:B------:R-:W-:Y:S02]  /*1770*/  USHF.L.U32 UR5, UR4, 0xb, URZ ;  /* 0x0000000b04057899 */ /* 0x000fe400080006ff */
[----:B------:R-:W-:Y:S01]  /*1780*/  USHF.L.U32 UR4, UR4, 0x1, URZ ;  /* 0x0000000104047899 */ /* 0x000fe200080006ff */
[----:B------:R-:W2:Y:S03]  /*1790*/  FENCE.VIEW.ASYNC.S ;  /* 0x00000000000073c6 */ /* 0x000ea60000000000 */
[----:B--2---:R3:W2:Y:S08]  /*17a0*/  SYNCS.EXCH.64 URZ, [UR8+0x10008], UR10 ;  /* 0x0100080a08ff75b2 */ /* 0x0046b00008000100 */
[----:B------:R3:W4:Y:S02]  /*17b0*/  SYNCS.EXCH.64 URZ, [UR8+0x10028], UR4 ;  /* 0x0100280408ff75b2 */ /* 0x0007240008000100 */
[----:B---3--:R-:W-:Y:S01]  /*17c0*/  NOP ;  /* 0x0000000000007918 */ /* 0x008fe20000000000 */
.L_x_54:
[----:B--2---:R-:W-:Y:S05]  /*17d0*/  BSYNC.RECONVERGENT B3 ;  /* 0x0000000000037941 */ /* 0x004fea0003800200 */
.L_x_53:
[----:B----4-:R-:W-:Y:S06]  /*17e0*/  BAR.SYNC.DEFER_BLOCKING 0x0 ;  /* 0x0000000000007b1d */ /* 0x010fec0000010000 */
[----:B------:R-:W-:Y:S04]  /*17f0*/  BSSY.RECONVERGENT B3, `(.L_x_55) ;  /* 0x000000d000037945 */ /* 0x000fe80003800200 */
[----:B------:R-:W-:Y:S05]  /*1800*/  @P3 BRA `(.L_x_56) ;  /* 0x00000000002c3947 */ /* 0x000fea0003800000 */
[----:B------:R-:W-:Y:S02]  /*1810*/  UMOV UR4, 0x1 ;  /* 0x0000000100047882 */ /* 0x000fe40000000000 */
[----:B------:R-:W-:-:S04]  /*1820*/  UIADD3 UR10, UPT, UPT, -UR4, 0x100000, URZ ;  /* 0x00100000040a7890 */ /* 0x000fc8000fffe1ff */
[----:B------:R-:W-:Y:S02]  /*1830*/  USHF.L.U32 UR11, UR10, 0xb, URZ ;  /* 0x0000000b0a0b7899 */ /* 0x000fe400080006ff */
[----:B------:R-:W-:Y:S02]  /*1840*/  USHF.L.U32 UR10, UR10, 0x1, URZ ;  /* 0x000000010a0a7899 */ /* 0x000fe400080006ff */
[----:B------:R-:W-:-:S04]  /*1850*/  UIADD3 UR4, UPT, UPT, -UR4, 0x100000, URZ ;  /* 0x0010000004047890 */ /* 0x000fc8000fffe1ff */
[----:B------:R-:W-:Y:S02]  /*1860*/  USHF.L.U32 UR5, UR4, 0xb, URZ ;  /* 0x0000000b04057899 */ /* 0x000fe400080006ff */
[----:B------:R-:W-:Y:S01]  /*1870*/  USHF.L.U32 UR4, UR4, 0x1, URZ ;  /* 0x0000000104047899 */ /* 0x000fe200080006ff */
[----:B------:R-:W2:Y:S03]  /*1880*/  FENCE.VIEW.ASYNC.S ;  /* 0x00000000000073c6 */ /* 0x000ea60000000000 */
[----:B--2---:R2:W3:Y:S08]  /*1890*/  SYNCS.EXCH.64 URZ, [UR8+0x10010], UR10 ;  /* 0x0100100a08ff75b2 */ /* 0x0044f00008000100 */
[----:B------:R2:W4:Y:S01]  /*18a0*/  SYNCS.EXCH.64 URZ, [UR8+0x10030], UR4 ;  /* 0x0100300408ff75b2 */ /* 0x0005220008000100 */
[----:B------:R-:W-:Y:S01]  /*18b0*/  NOP ;  /* 0x0000000000007918 */ /* 0x000fe20000000000 */
.L_x_56:
[----:B--2---:R-:W-:Y:S05]  /*18c0*/  BSYNC.RECONVERGENT B3 ;  /* 0x0000000000037941 */ /* 0x004fea0003800200 */
.L_x_55:
[----:B---34-:R-:W-:Y:S01]  /*18d0*/  BAR.SYNC.DEFER_BLOCKING 0x0 ;  /* 0x0000000000007b1d */ /* 0x018fe20000010000 */
[----:B------:R-:W-:Y:S01]  /*18e0*/  USHF.L.U32 UR15, UR7, 0x6, URZ ;  /* 0x00000006070f7899 */ /* 0x000fe200080006ff */
[----:B------:R-:W-:Y:S01]  /*18f0*/  ISETP.GE.AND P0, PT, R8, 0x1, PT ;  /* 0x000000010800780c */ /* 0x000fe20003f06270 */
[----:B------:R-:W-:-:S03]  /*1900*/  USHF.L.U32 UR18, UR9, 0x6, URZ ;  /* 0x0000000609127899 */ /* 0x000fc600080006ff */
        /* <DEDUP_REMOVED lines=13> */
.L_x_58:
[----:B--2---:R-:W-:Y:S05]  /*19e0*/  BSYNC.RECONVERGENT B3 ;  /* 0x0000000000037941 */ /* 0x004fea0003800200 */
.L_x_57:
[----:B------:R-:W-:Y:S05]  /*19f0*/  @!P0 BRA `(.L_x_59) ;  /* 0x0000000800708947 */ /* 0x000fea0003800000 */
[----:B---34-:R-:W-:Y:S01]  /*1a00*/  BAR.SYNC.DEFER_BLOCKING 0x0 ;  /* 0x0000000000007b1d */ /* 0x018fe20000010000 */
[----:B------:R-:W-:Y:S01]  /*1a10*/  @!P3 IMAD.MOV.U32 R2, RZ, RZ, 0x4000 ;  /* 0x00004000ff02b424 */ /* 0x000fe200078e00ff */
[----:B------:R-:W-:Y:S02]  /*1a20*/  ELECT P1, URZ, PT ;  /* 0x0000000000ff782f */ /* 0x000fe40003820000 */
[----:B------:R-:W-:Y:S02]  /*1a30*/  ELECT P0, URZ, PT ;  /* 0x0000000000ff782f */ /* 0x000fe40003800000 */
[C---:B------:R-:W-:Y:S01]  /*1a40*/  ISETP.LT.U32.AND P1, PT, R36.reuse, 0x20, P1 ;  /* 0x000000202400780c */ /* 0x040fe20000f21070 */
[----:B------:R-:W-:Y:S01]  /*1a50*/  UMOV UR11, UR15 ;  /* 0x0000000f000b7c82 */ /* 0x000fe20008000000 */
[----:B------:R-:W-:Y:S01]  /*1a60*/  ISETP.LT.U32.AND P0, PT, R36, 0x20, P0 ;  /* 0x000000202400780c */ /* 0x000fe20000701070 */
[----:B------:R-:W-:-:S10]  /*1a70*/  UIADD3 UR16, UPT, UPT, UR8, 0x8000, URZ ;  /* 0x0000800008107890 */ /* 0x000fd4000fffe0ff */
[----:B------:R-:W-:Y:S01]  /*1a80*/  VOTEU.ANY UP0, P1 ;  /* 0x0000000000ff7886 */ /* 0x000fe20000800100 */
[----:B------:R-:W-:Y:S01]  /*1a90*/  VOTEU.ANY UP2, P1 ;  /* 0x0000000000ff7886 */ /* 0x000fe20000840100 */
[----:B------:R-:W-:Y:S01]  /*1aa0*/  VOTEU.ANY UP1, P0 ;  /* 0x0000000000ff7886 */ /* 0x000fe20000020100 */
[----:B------:R-:W-:Y:S01]  /*1ab0*/  VOTEU.ANY UP3, P0 ;  /* 0x0000000000ff7886 */ /* 0x000fe20000060100 */
[----:B------:R2:W-:Y:S01]  /*1ac0*/  @!P3 SYNCS.ARRIVE.TRANS64 RZ, [UR8+0x10000], R2 ;  /* 0x01000002ffffb9a7 */ /* 0x0005e20008000008 */
[----:B------:R3:W-:Y:S06]  /*1ad0*/  MEMBAR.ALL.CTA ;  /* 0x0000000000007992 */ /* 0x0007ec0000008000 */
[----:B---3--:R-:W3:Y:S01]  /*1ae0*/  FENCE.VIEW.ASYNC.S ;  /* 0x00000000000073c6 */ /* 0x008ee20000000000 */
[----:B------:R-:W-:Y:S01]  /*1af0*/  @UP0 UIADD3 UR9, UPT, UPT, UR8, 0x10000, URZ ;  /* 0x0001000008090890 */ /* 0x000fe2000fffe0ff */
[----:B------:R-:W-:Y:S01]  /*1b00*/  @UP0 UMOV UR10, URZ ;  /* 0x000000ff000a0c82 */ /* 0x000fe20008000000 */
[----:B------:R-:W-:Y:S01]  /*1b10*/  @UP1 UIADD3 UR17, UPT, UPT, UR8, 0x10000, URZ ;  /* 0x0001000008111890 */ /* 0x000fe2000fffe0ff */
[----:B------:R-:W-:Y:S01]  /*1b20*/  @UP1 UMOV UR19, URZ ;  /* 0x000000ff00131c82 */ /* 0x000fe20008000000 */
[----:B------:R-:W-:Y:S01]  /*1b30*/  UISETP.NE.U32.AND UP0, UPT, UR22, URZ, UPT ;  /* 0x000000ff1600728c */ /* 0x000fe2000bf05070 */
[----:B---3--:R-:W-:Y:S06]  /*1b40*/  BAR.SYNC.DEFER_BLOCKING 0x0 ;  /* 0x0000000000007b1d */ /* 0x008fec0000010000 */
[----:B------:R2:W-:Y:S02]  /*1b50*/  @UP2 UTMALDG.2D [UR8], [UR24] ;  /* 0x00000008180025b4 */ /* 0x0005e40008008000 */
[----:B------:R-:W-:Y:S06]  /*1b60*/  BAR.SYNC.DEFER_BLOCKING 0x0 ;  /* 0x0000000000007b1d */ /* 0x000fec0000010000 */
[----:B------:R2:W-:Y:S02]  /*1b70*/  @UP3 UTMALDG.2D [UR16], [UR26] ;  /* 0x000000101a0035b4 */ /* 0x0005e40008008000 */
[----:B------:R-:W-:Y:S06]  /*1b80*/  BAR.SYNC.DEFER_BLOCKING 0x0 ;  /* 0x0000000000007b1d */ /* 0x000fec0000010000 */
[----:B------:R-:W3:Y:S02]  /*1b90*/  SYNCS.PHASECHK.TRANS64.TRYWAIT P0, [UR8+0x10000], RZ ;  /* 0x010000ffff0075a7 */ /* 0x000ee40008001108 */
[----:B--23--:R-:W-:Y:S05]  /*1ba0*/  @!P0 BRA `(.L_x_60) ;  /* 0x0000000c00cc8947 */ /* 0x00cfea0003800000 */
.L_x_78:
[----:B------:R-:W-:Y:S05]  /*1bb0*/  BRA.U UP0, `(.L_x_61) ;  /* 0x0000000100747547 */ /* 0x000fea000b800000 */
[----:B------:R-:W-:Y:S02]  /*1bc0*/  USHF.R.U32.HI UR6, URZ, 0x4, UR8 ;  /* 0x00000004ff067899 */ /* 0x000fe40008011608 */
[----:B------:R-:W-:Y:S02]  /*1bd0*/  USHF.R.U32.HI UR10, URZ, 0x4, UR16 ;  /* 0x00000004ff0a7899 */ /* 0x000fe40008011610 */
[----:B------:R-:W-:Y:S02]  /*1be0*/  USGXT.U32 UR6, UR6, 0xe ;  /* 0x0000000e0606789a */ /* 0x000fe40008000000 */
[----:B------:R-:W-:Y:S02]  /*1bf0*/  USGXT.U32 UR10, UR10, 0xe ;  /* 0x0000000e0a0a789a */ /* 0x000fe40008000000 */
[----:B------:R-:W-:Y:S02]  /*1c00*/  UIADD3 UR34, UP0, UPT, UR6, 0x2, URZ ;  /* 0x0000000206227890 */ /* 0x000fe4000ff1e0ff */
[----:B------:R-:W-:Y:S01]  /*1c10*/  UIADD3 UR32, UP1, UPT, UR10, 0x80, URZ ;  /* 0x000000800a207890 */ /* 0x000fe2000ff3e0ff */
[----:B------:R-:W-:Y:S01]  /*1c20*/  UMOV UR4, URZ ;  /* 0x000000ff00047c82 */ /* 0x000fe20008000000 */
[----:B------:R-:W-:Y:S01]  /*1c30*/  UMOV UR5, URZ ;  /* 0x000000ff00057c82 */ /* 0x000fe20008000000 */
[----:B------:R-:W-:-:S02]  /*1c40*/  UIADD3.X UR35, UPT, UPT, UR4, 0x40004040, URZ, UP0, !UPT ;  /* 0x4000404004237890 */ /* 0x000fc400087fe4ff */
[----:B------:R-:W-:Y:S02]  /*1c50*/  UIADD3.X UR33, UPT, UPT, UR5, -0x7fffbfe0, URZ, UP1, !UPT ;  /* 0x8000402005217890 */ /* 0x000fe40008ffe4ff */
[----:B------:R-:W-:Y:S02]  /*1c60*/  UIADD3.64 UR4, UPT, UPT, UR34, 0x2, URZ ;  /* 0x0000000222047897 */ /* 0x000fe4000fffe0ff */
[----:B------:R-:W-:Y:S02]  /*1c70*/  UIADD3.64 UR16, UPT, UPT, UR32, 0x80, URZ ;  /* 0x0000008020107897 */ /* 0x000fe4000fffe0ff */
[----:B------:R-:W-:Y:S02]  /*1c80*/  UIADD3.64 UR28, UPT, UPT, UR34, 0x4, URZ ;  /* 0x00000004221c7897 */ /* 0x000fe4000fffe0ff */
[----:B------:R-:W-:Y:S01]  /*1c90*/  UIADD3.64 UR30, UPT, UPT, UR32, 0x100, URZ ;  /* 0x00000100201e7897 */ /* 0x000fe2000fffe0ff */
[----:B------:R-:W-:Y:S01]  /*1ca0*/  UMOV UR36, 0x0 ;  /* 0x0000000000247882 */ /* 0x000fe20000000000 */
[----:B------:R-:W-:Y:S01]  /*1cb0*/  UMOV UR37, 0x4110010 ;  /* 0x0411001000257882 */ /* 0x000fe20000000000 */
[----:B------:R-:W-:Y:S01]  /*1cc0*/  UMOV UR7, 0x40004040 ;  /* 0x4000404000077882 */ /* 0x000fe20000000000 */
[----:B------:R-:W-:Y:S01]  /*1cd0*/  UMOV UR11, 0x80004020 ;  /* 0x80004020000b7882 */ /* 0x000fe20000000000 */
[----:B------:R-:W-:Y:S01]  /*1ce0*/  UMOV UR38, 0x0 ;  /* 0x0000000000267882 */ /* 0x000fe20000000000 */
[----:B------:R-:W-:Y:S01]  /*1cf0*/  UMOV UR39, 0x4110010 ;  /* 0x0411001000277882 */ /* 0x000fe20000000000 */
[----:B------:R-:W-:Y:S01]  /*1d00*/  UMOV UR40, 0x0 ;  /* 0x0000000000287882 */ /* 0x000fe20000000000 */
[----:B------:R-:W-:Y:S01]  /*1d10*/  UMOV UR41, 0x4110010 ;  /* 0x0411001000297882 */ /* 0x000fe20000000000 */
[----:B------:R2:W-:Y:S01]  /*1d20*/  UTCQMMA gdesc[UR6], gdesc[UR10], tmem[UR23], tmem[UR36], idesc[UR37], !UPT ;  /* 0x00ff240a060075ea */ /* 0x0005e2000f800317 */
[----:B------:R-:W-:Y:S01]  /*1d30*/  UMOV UR42, 0x0 ;  /* 0x00000000002a7882 */ /* 0x000fe20000000000 */
[----:B------:R-:W-:Y:S01]  /*1d40*/  UMOV UR43, 0x4110010 ;  /* 0x04110010002b7882 */ /* 0x000fe20000000000 */
[----:B------:R2:W-:Y:S01]  /*1d50*/  UTCQMMA gdesc[UR34], gdesc[UR32], tmem[UR23], tmem[UR38], idesc[UR39], UPT ;  /* 0x00ff2620220075ea */ /* 0x0005e2000b800317 */
[----:B------:R2:W-:Y:S01]  /*1d60*/  UTCQMMA gdesc[UR4], gdesc[UR16], tmem[UR23], tmem[UR40], idesc[UR41], UPT ;  /* 0x00ff2810040075ea */ /* 0x0005e2000b800317 */
[----:B------:R2:W-:Y:S01]  /*1d70*/  UTCQMMA gdesc[UR28], gdesc[UR30], tmem[UR23], tmem[UR42], idesc[UR43], UPT ;  /* 0x00ff2a1e1c0075ea */ /* 0x0005e2000b800317 */
[----:B------:R-:W-:Y:S01]  /*1d80*/  NOP ;  /* 0x0000000000007918 */ /* 0x000fe20000000000 */
.L_x_61:
[----:B------:R-:W-:Y:S01]  /*1d90*/  ELECT P0, URZ, PT ;  /* 0x0000000000ff782f */ /* 0x000fe20003800000 */
[----:B--2---:R-:W-:Y:S01]  /*1da0*/  UMOV UR4, UR12 ;  /* 0x0000000c00047c82 */ /* 0x004fe20008000000 */
[----:B------:R-:W-:Y:S02]  /*1db0*/  UMOV UR5, URZ ;  /* 0x000000ff00057c82 */ /* 0x000fe40008000000 */
[----:B------:R-:W-:-:S13]  /*1dc0*/  ISETP.LT.U32.AND P0, PT, R36, 0x20, P0 ;  /* 0x000000202400780c */ /* 0x000fda0000701070 */
[----:B------:R-:W-:Y:S01]  /*1dd0*/  VOTEU.ANY UP0, P0 ;  /* 0x0000000000ff7886 */ /* 0x000fe20000000100 */
[----:B------:R-:W-:Y:S01]  /*1de0*/  VOTEU.ANY UP1, P0 ;  /* 0x0000000000ff7886 */ /* 0x000fe20000020100 */
[----:B------:R-:W-:-:S03]  /*1df0*/  ISETP.GE.U32.AND P0, PT, R8, 0x81, PT ;  /* 0x000000810800780c */ /* 0x000fc60003f06070 */
[----:B------:R-:W-:Y:S02]  /*1e00*/  @UP0 UMOV UR4, UR4 ;  /* 0x0000000400040c82 */ /* 0x000fe40008000000 */
[----:B------:R2:W-:Y:S01]  /*1e10*/  @UP1 UTCBAR [UR4], URZ ;  /* 0x000000ff040013e9 */ /* 0x0005e200080000ff */
[----:B------:R-:W-:Y:S06]  /*1e20*/  BAR.SYNC.DEFER_BLOCKING 0x0 ;  /* 0x0000000000007b1d */ /* 0x000fec0000010000 */
[----:B------:R-:W3:Y:S02]  /*1e30*/  SYNCS.PHASECHK.TRANS64.TRYWAIT P1, [UR8+0x10020], RZ ;  /* 0x010020ffff0075a7 */ /* 0x000ee40008021108 */
[----:B--23--:R-:W-:Y:S05]  /*1e40*/  @!P1 BRA `(.L_x_62) ;  /* 0x0000000c00309947 */ /* 0x00cfea0003800000 */
.L_x_79:
[----:B------:R-:W-:Y:S01]  /*1e50*/  UMOV UR4, URZ ;  /* 0x000000ff00047c82 */ /* 0x000fe20008000000 */
[----:B------:R-:W-:Y:S05]  /*1e60*/  @!P0 BRA `(.L_x_59) ;  /* 0x0000000400548947 */ /* 0x000fea0003800000 */
[----:B------:R-:W2:Y:S01]  /*1e70*/  LDCU UR29, c[0x0][0x3a0] ;  /* 0x00007400ff1d77ac */ /* 0x000ea20008000800 */
[----:B------:R-:W-:Y:S01]  /*1e80*/  UMOV UR9, 0x1 ;  /* 0x0000000100097882 */ /* 0x000fe20000000000 */
[----:B------:R-:W-:-:S05]  /*1e90*/  UMOV UR14, 0x80 ;  /* 0x00000080000e7882 */ /* 0x000fca0000000000 */
.L_x_66:
[----:B------:R-:W-:Y:S01]  /*1ea0*/  BAR.SYNC.DEFER_BLOCKING 0x0 ;  /* 0x0000000000007b1d */ /* 0x000fe20000010000 */
[----:B------:R-:W-:Y:S01]  /*1eb0*/  ULEA UR28, UR9, UR8, 0x3 ;  /* 0x00000008091c7291 */ /* 0x000fe2000f8e18ff */
[----:B------:R-:W-:Y:S01]  /*1ec0*/  @!P3 IMAD.MOV.U32 R2, RZ, RZ, 0x4000 ;  /* 0x00004000ff02b424 */ /* 0x000fe200078e00ff */
[----:B------:R-:W-:Y:S01]  /*1ed0*/  ELECT P1, URZ, PT ;  /* 0x0000000000ff782f */ /* 0x000fe20003820000 */
[----:B------:R-:W-:-:S03]  /*1ee0*/  ULEA UR12, UR9, UR8, 0xd ;  /* 0x00000008090c7291 */ /* 0x000fc6000f8e68ff */
[----:B------:R-:W-:Y:S02]  /*1ef0*/  ISETP.LT.U32.AND P1, PT, R36, 0x20, P1 ;  /* 0x000000202400780c */ /* 0x000fe40000f21070 */
[----:B------:R-:W-:Y:S01]  /*1f00*/  ELECT P0, URZ, PT ;  /* 0x0000000000ff782f */ /* 0x000fe20003800000 */
[----:B------:R-:W-:-:S03]  /*1f10*/  UIADD3 UR16, UPT, UPT, UR12, 0x8000, URZ ;  /* 0x000080000c107890 */ /* 0x000fc6000fffe0ff */
[----:B------:R-:W-:Y:S01]  /*1f20*/  ISETP.LT.U32.AND P0, PT, R36, 0x20, P0 ;  /* 0x000000202400780c */ /* 0x000fe20000701070 */
[----:B------:R-:W-:Y:S01]  /*1f30*/  UMOV UR19, UR14 ;  /* 0x0000000e00137c82 */ /* 0x000fe20008000000 */
[----:B------:R-:W-:-:S05]  /*1f40*/  USHF.L.U32 UR5, UR4, 0x1f, URZ ;  /* 0x0000001f04057899 */ /* 0x000fca00080006ff */
[----:B------:R-:W-:Y:S01]  /*1f50*/  VOTEU.ANY UP0, P1 ;  /* 0x0000000000ff7886 */ /* 0x000fe20000800100 */
[----:B------:R3:W-:Y:S01]  /*1f60*/  @!P3 SYNCS.ARRIVE.TRANS64 RZ, [UR28+0x10000], R2 ;  /* 0x01000002ffffb9a7 */ /* 0x0007e2000800001c */
[----:B------:R4:W-:Y:S06]  /*1f70*/  MEMBAR.ALL.CTA ;  /* 0x0000000000007992 */ /* 0x0009ec0000008000 */
[----:B----4-:R-:W4:Y:S01]  /*1f80*/  FENCE.VIEW.ASYNC.S ;  /* 0x00000000000073c6 */ /* 0x010f220000000000 */
[----:B------:R-:W-:Y:S01]  /*1f90*/  @UP0 UIADD3 UR13, UPT, UPT, UR28, 0x10000, URZ ;  /* 0x000100001c0d0890 */ /* 0x000fe2000fffe0ff */
[----:B----4-:R-:W-:Y:S01]  /*1fa0*/  VOTEU.ANY UP0, P1 ;  /* 0x0000000000ff7886 */ /* 0x010fe20000800100 */
[----:B------:R-:W-:Y:S01]  /*1fb0*/  VOTEU.ANY UP1, P0 ;  /* 0x0000000000ff7886 */ /* 0x000fe20000020100 */
[----:B---3--:R-:W-:-:S04]  /*1fc0*/  IMAD.U32 R2, RZ, RZ, UR5 ;  /* 0x00000005ff027e24 */ /* 0x008fc8000f8e00ff */
[----:B------:R-:W-:Y:S01]  /*1fd0*/  @UP1 UIADD3 UR17, UPT, UPT, UR28, 0x10000, URZ ;  /* 0x000100001c111890 */ /* 0x000fe2000fffe0ff */
[----:B------:R-:W-:Y:S01]  /*1fe0*/  VOTEU.ANY UP1, P0 ;  /* 0x0000000000ff7886 */ /* 0x000fe20000020100 */
[----:B------:R-:W-:Y:S06]  /*1ff0*/  BAR.SYNC.DEFER_BLOCKING 0x0 ;  /* 0x0000000000007b1d */ /* 0x000fec0000010000 */
[----:B------:R3:W-:Y:S01]  /*2000*/  @UP0 UTMALDG.2D [UR12], [UR24] ;  /* 0x0000000c180005b4 */ /* 0x0007e20008008000 */
[----:B------:R-:W-:Y:S01]  /*2010*/  UISETP.NE.U32.AND UP0, UPT, UR22, URZ, UPT ;  /* 0x000000ff1600728c */ /* 0x000fe2000bf05070 */
[----:B------:R-:W-:Y:S06]  /*2020*/  BAR.SYNC.DEFER_BLOCKING 0x0 ;  /* 0x0000000000007b1d */ /* 0x000fec0000010000 */
[----:B------:R3:W-:Y:S02]  /*2030*/  @UP1 UTMALDG.2D [UR16], [UR26] ;  /* 0x000000101a0015b4 */ /* 0x0007e40008008000 */
[----:B------:R-:W-:Y:S06]  /*2040*/  BAR.SYNC.DEFER_BLOCKING 0x0 ;  /* 0x0000000000007b1d */ /* 0x000fec0000010000 */
[----:B------:R-:W4:Y:S02]  /*2050*/  SYNCS.PHASECHK.TRANS64.TRYWAIT P0, [UR28+0x10000], R2 ;  /* 0x01000002ff0075a7 */ /* 0x000f24000800111c */
[----:B---34-:R-:W-:Y:S05]  /*2060*/  @!P0 BRA `(.L_x_63) ;  /* 0x0000000800b48947 */ /* 0x018fea0003800000 */
.L_x_80:
        /* <DEDUP_REMOVED lines=11> */
[----:B------:R-:W-:Y:S02]  /*2120*/  UIADD3 UR6, UP0, UPT, UR16, 0x2, URZ ;  /* 0x0000000210067890 */ /* 0x000fe4000ff1e0ff */
[----:B------:R-:W-:Y:S02]  /*2130*/  UIADD3 UR32, UP1, UPT, UR30, 0x80, URZ ;  /* 0x000000801e207890 */ /* 0x000fe4000ff3e0ff */
[----:B------:R-:W-:Y:S02]  /*2140*/  UIADD3 UR34, UP2, UPT, UR16, 0x4, URZ ;  /* 0x0000000410227890 */ /* 0x000fe4000ff5e0ff */
[----:B------:R-:W-:Y:S02]  /*2150*/  UIADD3 UR36, UP3, UPT, UR30, 0x100, URZ ;  /* 0x000001001e247890 */ /* 0x000fe4000ff7e0ff */
[----:B------:R-:W-:-:S02]  /*2160*/  UIADD3.X UR7, UPT, UPT, UR17, URZ, URZ, UP0, !UPT ;  /* 0x000000ff11077290 */ /* 0x000fc400087fe4ff */
[----:B------:R-:W-:Y:S02]  /*2170*/  UIADD3.X UR33, UPT, UPT, UR31, URZ, URZ, UP1, !UPT ;  /* 0x000000ff1f217290 */ /* 0x000fe40008ffe4ff */
[----:B------:R-:W-:Y:S02]  /*2180*/  UIADD3.X UR35, UPT, UPT, UR17, URZ, URZ, UP2, !UPT ;  /* 0x000000ff11237290 */ /* 0x000fe400097fe4ff */
[----:B------:R-:W-:Y:S01]  /*2190*/  UIADD3.X UR37, UPT, UPT, UR31, URZ, URZ, UP3, !UPT ;  /* 0x000000ff1f257290 */ /* 0x000fe20009ffe4ff */
        /* <DEDUP_REMOVED lines=8> */
[----:B------:R3:W-:Y:S01]  /*2220*/  UTCQMMA gdesc[UR10], gdesc[UR12], tmem[UR23], tmem[UR38], idesc[UR39], UPT ;  /* 0x00ff260c0a0075ea */ /* 0x0007e2000b800317 */
[----:B------:R-:W-:Y:S01]  /*2230*/  UMOV UR44, 0x0 ;  /* 0x00000000002c7882 */ /* 0x000fe20000000000 */
[----:B------:R-:W-:Y:S01]  /*2240*/  UMOV UR45, 0x4110010 ;  /* 0x04110010002d7882 */ /* 0x000fe20000000000 */
[----:B------:R3:W-:Y:S01]  /*2250*/  UTCQMMA gdesc[UR16], gdesc[UR30], tmem[UR23], tmem[UR40], idesc[UR41], UPT ;  /* 0x00ff281e100075ea */ /* 0x0007e2000b800317 */
[----:B------:R3:W-:Y:S01]  /*2260*/  UTCQMMA gdesc[UR6], gdesc[UR32], tmem[UR23], tmem[UR42], idesc[UR43], UPT ;  /* 0x00ff2a20060075ea */ /* 0x0007e2000b800317 */
[----:B------:R3:W-:Y:S01]  /*2270*/  UTCQMMA gdesc[UR34], gdesc[UR36], tmem[UR23], tmem[UR44], idesc[UR45], UPT ;  /* 0x00ff2c24220075ea */ /* 0x0007e2000b800317 */
[----:B------:R-:W-:Y:S01]  /*2280*/  NOP ;  /* 0x0000000000007918 */ /* 0x000fe20000000000 */
.L_x_64:
[----:B------:R-:W-:Y:S01]  /*2290*/  ELECT P0, URZ, PT ;  /* 0x0000000000ff782f */ /* 0x000fe20003800000 */
[----:B---3--:R-:W-:-:S03]  /*22a0*/  UIADD3 UR6, UPT, UPT, UR28, 0x10020, URZ ;  /* 0x000100201c067890 */ /* 0x008fc6000fffe0ff */
[----:B------:R-:W-:Y:S01]  /*22b0*/  ISETP.LT.U32.AND P0, PT, R36, 0x20, P0 ;  /* 0x000000202400780c */ /* 0x000fe20000701070 */
[----:B------:R-:W-:-:S12]  /*22c0*/  UMOV UR7, URZ ;  /* 0x000000ff00077c82 */ /* 0x000fd80008000000 */
[----:B------:R-:W-:Y:S01]  /*22d0*/  VOTEU.ANY UP0, P0 ;  /* 0x0000000000ff7886 */ /* 0x000fe20000000100 */
[----:B------:R-:W-:-:S04]  /*22e0*/  VOTEU.ANY UP1, P0 ;  /* 0x0000000000ff7886 */ /* 0x000fc80000020100 */
[----:B------:R-:W-:Y:S02]  /*22f0*/  @UP0 UMOV UR6, UR6 ;  /* 0x0000000600060c82 */ /* 0x000fe40008000000 */
[----:B------:R3:W-:Y:S01]  /*2300*/  @UP1 UTCBAR [UR6], URZ ;  /* 0x000000ff060013e9 */ /* 0x0007e200080000ff */
[----:B------:R-:W-:Y:S06]  /*2310*/  BAR.SYNC.DEFER_BLOCKING 0x0 ;  /* 0x0000000000007b1d */ /* 0x000fec0000010000 */
[----:B------:R-:W4:Y:S02]  /*2320*/  SYNCS.PHASECHK.TRANS64.TRYWAIT P0, [UR28+0x10020], R2 ;  /* 0x01002002ff0075a7 */ /* 0x000f24000800111c */
[----:B---34-:R-:W-:Y:S05]  /*2330*/  @!P0 BRA `(.L_x_65) ;  /* 0x00000008000c8947 */ /* 0x018fea0003800000 */
.L_x_81:
[----:B------:R-:W-:Y:S02]  /*2340*/  UIADD3 UR9, UPT, UPT, UR9, 0x1, URZ ;  /* 0x0000000109097890 */ /* 0x000fe4000fffe0ff */
[----:B------:R-:W-:Y:S02]  /*2350*/  UIADD3 UR14, UPT, UPT, UR14, 0x80, URZ ;  /* 0x000000800e0e7890 */ /* 0x000fe4000fffe0ff */
[----:B------:R-:W-:-:S04]  /*2360*/  UISETP.NE.U32.AND UP0, UPT, UR9, 0x4, UPT ;  /* 0x000000040900788c */ /* 0x000fc8000bf05070 */
[----:B------:R-:W-:Y:S02]  /*2370*/  USEL UR5, URZ, 0x1, UP0 ;  /* 0x00000001ff057887 */ /* 0x000fe40008000000 */
[----:B------:R-:W-:Y:S02]  /*2380*/  USEL UR9, UR9, URZ, UP0 ;  /* 0x000000ff09097287 */ /* 0x000fe40008000000 */
[----:B--2---:R-:W-:Y:S02]  /*2390*/  UISETP.GE.AND UP0, UPT, UR14, UR29, UPT ;  /* 0x0000001d0e00728c */ /* 0x004fe4000bf06270 */
[----:B------:R-:W-:-:S07]  /*23a0*/  ULOP3.LUT UR4, UR4, UR5, URZ, 0x3c, !UPT ;  /* 0x0000000504047292 */ /* 0x000fce000f8e3cff */
[----:B------:R-:W-:Y:S05]  /*23b0*/  BRA.U !UP0, `(.L_x_66) ;  /* 0xfffffff908b87547 */ /* 0x000fea000b83ffff */
.L_x_59:
[----:B---34-:R-:W-:Y:S01]  /*23c0*/  BAR.SYNC.DEFER_BLOCKING 0x0 ;  /* 0x0000000000007b1d */ /* 0x018fe20000010000 */
[----:B------:R-:W-:-:S05]  /*23d0*/  IMAD.SHL.U32 R2, R0, 0x20, RZ ;  /* 0x0000002000027824 */ /* 0x000fca00078e00ff */
[----:B------:R-:W-:Y:S04]  /*23e0*/  BSSY.RECONVERGENT B3, `(.L_x_67) ;  /* 0x0000004000037945 */ /* 0x000fe80003800200 */
[----:B------:R-:W-:Y:S05]  /*23f0*/  @P3 BRA `(.L_x_68) ;  /* 0x0000000000083947 */ /* 0x000fea0003800000 */
[----:B------:R-:W2:Y:S02]  /*2400*/  SYNCS.CCTL.IV [UR8+0x10000] ;  /* 0x01000000ff0079b1 */ /* 0x000ea40008000008 */
[----:B--2---:R-:W2:Y:S02]  /*2410*/  SYNCS.CCTL.IV [UR8+0x10020] ;  /* 0x01002000ff0079b1 */ /* 0x004ea40008000008 */
.L_x_68:
[----:B------:R-:W-:Y:S05]  /*2420*/  BSYNC.RECONVERGENT B3 ;  /* 0x0000000000037941 */ /* 0x000fea0003800200 */
.L_x_67:
[----:B--2---:R-:W-:Y:S06]  /*2430*/  BAR.SYNC.DEFER_BLOCKING 0x0 ;  /* 0x0000000000007b1d */ /* 0x004fec0000010000 */
[----:B------:R-:W-:Y:S04]  /*2440*/  BSSY.RECONVERGENT B3, `(.L_x_69) ;  /* 0x0000004000037945 */ /* 0x000fe80003800200 */
[----:B------:R-:W-:Y:S05]  /*2450*/  @P3 BRA `(.L_x_70) ;  /* 0x0000000000083947 */ /* 0x000fea0003800000 */
[----:B------:R-:W2:Y:S02]  /*2460*/  SYNCS.CCTL.IV [UR8+0x10008] ;  /* 0x01000800ff0079b1 */ /* 0x000ea40008000008 */
[----:B--2---:R-:W2:Y:S02]  /*2470*/  SYNCS.CCTL.IV [UR8+0x10028] ;  /* 0x01002800ff0079b1 */ /* 0x004ea40008000008 */
.L_x_70:
[----:B------:R-:W-:Y:S05]  /*2480*/  BSYNC.RECONVERGENT B3 ;  /* 0x0000000000037941 */ /* 0x000fea0003800200 */
.L_x_69:
[----:B--2---:R-:W-:Y:S06]  /*2490*/  BAR.SYNC.DEFER_BLOCKING 0x0 ;  /* 0x0000000000007b1d */ /* 0x004fec0000010000 */
[----:B------:R-:W-:Y:S04]  /*24a0*/  BSSY.RECONVERGENT B3, `(.L_x_71) ;  /* 0x0000004000037945 */ /* 0x000fe80003800200 */
[----:B------:R-:W-:Y:S05]  /*24b0*/  @P3 BRA `(.L_x_72) ;  /* 0x0000000000083947 */ /* 0x000fea0003800000 */
[----:B------:R-:W2:Y:S02]  /*24c0*/  SYNCS.CCTL.IV [UR8+0x10010] ;  /* 0x01001000ff0079b1 */ /* 0x000ea40008000008 */
[----:B--2---:R-:W2:Y:S02]  /*24d0*/  SYNCS.CCTL.IV [UR8+0x10030] ;  /* 0x01003000ff0079b1 */ /* 0x004ea40008000008 */
.L_x_72:
[----:B------:R-:W-:Y:S05]  /*24e0*/  BSYNC.RECONVERGENT B3 ;  /* 0x0000000000037941 */ /* 0x000fea0003800200 */
.L_x_71:
[----:B--2---:R-:W-:Y:S06]  /*24f0*/  BAR.SYNC.DEFER_BLOCKING 0x0 ;  /* 0x0000000000007b1d */ /* 0x004fec0000010000 */
[----:B------:R-:W-:Y:S04]  /*2500*/  BSSY.RECONVERGENT B3, `(.L_x_73) ;  /* 0x0000004000037945 */ /* 0x000fe80003800200 */
[----:B------:R-:W-:Y:S05]  /*2510*/  @P3 BRA `(.L_x_74) ;  /* 0x0000000000083947 */ /* 0x000fea0003800000 */
[----:B------:R-:W2:Y:S02]  /*2520*/  SYNCS.CCTL.IV [UR8+0x10018] ;  /* 0x01001800ff0079b1 */ /* 0x000ea40008000008 */
[----:B--2---:R-:W2:Y:S02]  /*2530*/  SYNCS.CCTL.IV [UR8+0x10038] ;  /* 0x01003800ff0079b1 */ /* 0x004ea40008000008 */
.L_x_74:
[----:B------:R-:W-:Y:S05]  /*2540*/  BSYNC.RECONVERGENT B3 ;  /* 0x0000000000037941 */ /* 0x000fea0003800200 */
.L_x_73:
[----:B------:R-:W-:Y:S01]  /*2550*/  USHF.L.U32 UR22, UR22, 0x15, URZ ;  /* 0x0000001516167899 */ /* 0x000fe200080006ff */
[----:B------:R-:W-:Y:S01]  /*2560*/  IMAD.SHL.U32 R3, R0, 0x8, RZ ;  /* 0x0000000800037824 */ /* 0x000fe200078e00ff */
[----:B------:R-:W-:Y:S01]  /*2570*/  LOP3.LUT R2, R2, 0xc00, RZ, 0xc0, !PT ;  /* 0x00000c0002027812 */ /* 0x000fe200078ec0ff */
[C---:B------:R-:W-:Y:S01]  /*2580*/  IMAD.SHL.U32 R4, R0.reuse, 0x2, RZ ;  /* 0x0000000200047824 */ /* 0x040fe200078e00ff */
[----:B------:R-:W-:Y:S01]  /*2590*/  ULOP3.LUT UR22, UR22, 0x600000, URZ, 0xc0, !UPT ;  /* 0x0060000016167892 */ /* 0x000fe2000f8ec0ff */
[----:B------:R-:W-:Y:S01]  /*25a0*/  IMAD.SHL.U32 R0, R0, 0x40, RZ ;  /* 0x0000004000007824 */ /* 0x000fe200078e00ff */
[----:B------:R-:W-:Y:S02]  /*25b0*/  LOP3.LUT R3, R2, 0x30, R3, 0xf8, !PT ;  /* 0x0000003002037812 */ /* 0x000fe400078ef803 */
[----:B------:R-:W-:Y:S01]  /*25c0*/  ELECT P0, URZ, PT ;  /* 0x0000000000ff782f */ /* 0x000fe20003800000 */
[----:B------:R-:W-:Y:S01]  /*25d0*/  UIADD3 UR22, UPT, UPT, UR23, UR22, URZ ;  /* 0x0000001617167290 */ /* 0x000fe2000fffe0ff */
[----:B------:R-:W-:Y:S01]  /*25e0*/  LOP3.LUT R3, R3, 0x20, R4, 0x78, !PT ;  /* 0x0000002003037812 */ /* 0x000fe200078e7804 */
[----:B------:R-:W-:Y:S01]  /*25f0*/  UMOV UR9, UR18 ;  /* 0x0000001200097c82 */ /* 0x000fe20008000000 */
[----:B------:R-:W-:Y:S01]  /*2600*/  ISETP.LT.U32.AND P0, PT, R36, 0x20, P0 ;  /* 0x000000202400780c */ /* 0x000fe20000701070 */
[----:B------:R-:W-:Y:S01]  /*2610*/  UMOV UR10, UR15 ;  /* 0x0000000f000a7c82 */ /* 0x000fe20008000000 */
[----:B------:R-:W-:-:S04]  /*2620*/  LOP3.LUT R0, R3, 0x3c0, R0, 0xf8, !PT ;  /* 0x000003c003007812 */ /* 0x000fc800078ef800 */
[----:B-----5:R-:W-:Y:S01]  /*2630*/  LDTM.16dp32bit_t0_t15.x32 R4, tmem[UR22] ;  /* 0x00000016000479ee */ /* 0x020fe20008a80000 */
[----:B------:R-:W3:Y:S01]  /*2640*/  LDTM.16dp32bit_t16_t31.x32 R4, tmem[UR22+0x20] ;  /* 0x00002016000479ee */ /* 0x000ee20008aa0000 */
[----:B------:R-:W-:Y:S01]  /*2650*/  LOP3.LUT R2, R0, 0x10, RZ, 0x3c, !PT ;  /* 0x0000001000027812 */ /* 0x000fe200078e3cff */
[----:B------:R-:W-:-:S04]  /*2660*/  NOP ;  /* 0x0000000000007918 */ /* 0x000fc80000000000 */
[----:B---3--:R-:W-:Y:S01]  /*2670*/  VOTEU.ANY UP1, P0 ;  /* 0x0000000000ff7886 */ /* 0x008fe20000020100 */
[----:B------:R-:W-:Y:S01]  /*2680*/  VOTEU.ANY UP0, P0 ;  /* 0x0000000000ff7886 */ /* 0x000fe20000000100 */
[----:B------:R-:W-:Y:S02]  /*2690*/  F2FP.SATFINITE.E4M3.F32.PACK_AB_MERGE_C R6, R7, R6, RZ ;  /* 0x000000060706723e */ /* 0x000fe400048070ff */
[----:B------:R-:W-:Y:S02]  /*26a0*/  F2FP.SATFINITE.E4M3.F32.PACK_AB_MERGE_C R10, R11, R10, RZ ;  /* 0x0000000a0b0a723e */ /* 0x000fe400048070ff */
[----:B------:R-:W-:Y:S02]  /*26b0*/  F2FP.SATFINITE.E4M3.F32.PACK_AB_MERGE_C R14, R15, R14, RZ ;  /* 0x0000000e0f0e723e */ /* 0x000fe400048070ff */
[----:B------:R-:W-:Y:S02]  /*26c0*/  F2FP.SATFINITE.E4M3.F32.PACK_AB_MERGE_C R7, R19, R18, RZ ;  /* 0x000000121307723e */ /* 0x000fe400048070ff */
[----:B------:R-:W-:-:S02]  /*26d0*/  F2FP.SATFINITE.E4M3.F32.PACK_AB_MERGE_C R22, R23, R22, RZ ;  /* 0x000000161716723e */ /* 0x000fc400048070ff */
[----:B------:R-:W-:Y:S02]  /*26e0*/  F2FP.SATFINITE.E4M3.F32.PACK_AB_MERGE_C R26, R27, R26, RZ ;  /* 0x0000001a1b1a723e */ /* 0x000fe400048070ff */
[----:B------:R-:W-:Y:S02]  /*26f0*/  F2FP.SATFINITE.E4M3.F32.PACK_AB_MERGE_C R30, R31, R30, RZ ;  /* 0x0000001e1f1e723e */ /* 0x000fe400048070ff */
[----:B------:R-:W-:Y:S02]  /*2700*/  F2FP.SATFINITE.E4M3.F32.PACK_AB_MERGE_C R34, R35, R34, RZ ;  /* 0x000000222322723e */ /* 0x000fe400048070ff */
[----:B------:R-:W-:Y:S02]  /*2710*/  F2FP.SATFINITE.E4M3.F32.PACK_AB_MERGE_C R4, R5, R4, R6 ;  /* 0x000000040504723e */ /* 0x000fe40004807006 */
[----:B------:R-:W-:Y:S02]  /*2720*/  F2FP.SATFINITE.E4M3.F32.PACK_AB_MERGE_C R5, R9, R8, R10 ;  /* 0x000000080905723e */ /* 0x000fe4000480700a */
[----:B------:R-:W-:-:S02]  /*2730*/  F2FP.SATFINITE.E4M3.F32.PACK_AB_MERGE_C R6, R13, R12, R14 ;  /* 0x0000000c0d06723e */ /* 0x000fc4000480700e */
[----:B------:R-:W-:Y:S02]  /*2740*/  F2FP.SATFINITE.E4M3.F32.PACK_AB_MERGE_C R7, R17, R16, R7 ;  /* 0x000000101107723e */ /* 0x000fe40004807007 */
[----:B------:R-:W-:Y:S02]  /*2750*/  F2FP.SATFINITE.E4M3.F32.PACK_AB_MERGE_C R20, R21, R20, R22 ;  /* 0x000000141514723e */ /* 0x000fe40004807016 */
[----:B------:R-:W-:Y:S01]  /*2760*/  F2FP.SATFINITE.E4M3.F32.PACK_AB_MERGE_C R21, R25, R24, R26 ;  /* 0x000000181915723e */ /* 0x000fe2000480701a */
[----:B--2---:R2:W-:Y:S01]  /*2770*/  STS.128 [R0+UR8], R4 ;  /* 0x0000000400007988 */ /* 0x0045e20008000c08 */
[----:B------:R-:W-:Y:S02]  /*2780*/  F2FP.SATFINITE.E4M3.F32.PACK_AB_MERGE_C R22, R29, R28, R30 ;  /* 0x0000001c1d16723e */ /* 0x000fe4000480701e */
[----:B------:R-:W-:-:S05]  /*2790*/  F2FP.SATFINITE.E4M3.F32.PACK_AB_MERGE_C R23, R33, R32, R34 ;  /* 0x000000202117723e */ /* 0x000fca0004807022 */
[----:B------:R2:W-:Y:S01]  /*27a0*/  STS.128 [R2+UR8], R20 ;  /* 0x0000001402007988 */ /* 0x0005e20008000c08 */
[----:B------:R3:W-:Y:S06]  /*27b0*/  MEMBAR.ALL.CTA ;  /* 0x0000000000007992 */ /* 0x0007ec0000008000 */
[----:B---3--:R-:W3:Y:S02]  /*27c0*/  FENCE.VIEW.ASYNC.S ;  /* 0x00000000000073c6 */ /* 0x008ee40000000000 */
[----:B---3--:R-:W-:Y:S06]  /*27d0*/  BAR.SYNC.DEFER_BLOCKING 0x0 ;  /* 0x0000000000007b1d */ /* 0x008fec0000010000 */
[----:B------:R2:W-:Y:S01]  /*27e0*/  @UP1 UTMASTG.2D [UR8], [UR20] ;  /* 0x00000008140013b5 */ /* 0x0005e20008008000 */
[----:B------:R0:W-:Y:S01]  /*27f0*/  UTMACMDFLUSH ;  /* 0x00000000000079b7 */ /* 0x0001e20000000000 */
[----:B------:R-:W-:-:S04]  /*2800*/  DEPBAR.LE SB0, 0x0 ;  /* 0x000080000000791a */ /* 0x000fc80000000000 */
[----:B------:R-:W-:Y:S08]  /*2810*/  BAR.SYNC.DEFER_BLOCKING 0x0 ;  /* 0x0000000000007b1d */ /* 0x000ff00000010000 */
[----:B------:R-:W-:Y:S06]  /*2820*/  BAR.SYNC.DEFER_BLOCKING 0x0 ;  /* 0x0000000000007b1d */ /* 0x000fec0000010000 */
[----:B--2---:R-:W-:Y:S05]  /*2830*/  @P2 BRA `(.L_x_75) ;  /* 0x0000000000a02947 */ /* 0x004fea0003800000 */
[----:B------:R-:W2:Y:S01]  /*2840*/  S2UR UR5, SR_CgaCtaId ;  /* 0x00000000000579c3 */ /* 0x000ea20000008800 */
[----:B------:R-:W-:Y:S01]  /*2850*/  NOP ;  /* 0x0000000000007918 */ /* 0x000fe20000000000 */
[----:B------:R-:W-:Y:S01]  /*2860*/  UMOV UR4, 0x50 ;  /* 0x0000005000047882 */ /* 0x000fe20000000000 */
[----:B------:R-:W-:Y:S02]  /*2870*/  IMAD.U32 R0, RZ, RZ, UR23 ;  /* 0x00000017ff007e24 */ /* 0x000fe4000f8e00ff */
[----:B------:R-:W-:Y:S02]  /*2880*/  IMAD.MOV.U32 R3, RZ, RZ, 0x3 ;  /* 0x00000003ff037424 */ /* 0x000fe400078e00ff */
[----:B------:R-:W-:Y:S01]  /*2890*/  IMAD.MOV.U32 R7, RZ, RZ, 0x1 ;  /* 0x00000001ff077424 */ /* 0x000fe200078e00ff */
[----:B------:R-:W-:-:S04]  /*28a0*/  LOP3.LUT R0, R0, 0xffff, RZ, 0xc0, !PT ;  /* 0x0000ffff00007812 */ /* 0x000fc800078ec0ff */
[----:B------:R-:W-:-:S05]  /*28b0*/  SHF.R.U32.HI R0, RZ, 0x5, R0 ;  /* 0x00000005ff007819 */ /* 0x000fca0000011600 */
[----:B------:R-:W-:Y:S01]  /*28c0*/  VIADD R2, R0, 0x10 ;  /* 0x0000001000027836 */ /* 0x000fe20000000000 */
[----:B------:R-:W-:Y:S01]  /*28d0*/  SHF.L.U32 R0, R3, R0, RZ ;  /* 0x0000000003007219 */ /* 0x000fe200000006ff */
[----:B--2---:R-:W-:-:S03]  /*28e0*/  ULEA UR6, UR5, UR4, 0x18 ;  /* 0x0000000405067291 */ /* 0x004fc6000f8ec0ff */
[----:B------:R-:W-:-:S04]  /*28f0*/  SHF.L.U32 R3, R7, R2, RZ ;  /* 0x0000000207037219 */ /* 0x000fc800000006ff */
[----:B------:R-:W-:Y:S02]  /*2900*/  LOP3.LUT R0, R3, R0, RZ, 0xfc, !PT ;  /* 0x0000000003007212 */ /* 0x000fe400078efcff */
[----:B------:R-:W2:Y:S02]  /*2910*/  LDS R5, [UR6] ;  /* 0x00000006ff057984 */ /* 0x000ea40008000800 */
[C---:B------:R-:W-:Y:S02]  /*2920*/  LOP3.LUT R2, R0.reuse, 0xffff, RZ, 0xc0, !PT ;  /* 0x0000ffff00027812 */ /* 0x040fe400078ec0ff */
[----:B--2---:R-:W-:-:S04]  /*2930*/  LOP3.LUT R3, R0, 0xffff, R5, 0x80, !PT ;  /* 0x0000ffff00037812 */ /* 0x004fc800078e8005 */
[----:B------:R-:W-:-:S13]  /*2940*/  ISETP.NE.AND P0, PT, R3, R2, PT ;  /* 0x000000020300720c */ /* 0x000fda0003f05270 */
[----:B------:R-:W-:Y:S05]  /*2950*/  @P0 BRA `(.L_x_76) ;  /* 0x0000000000500947 */ /* 0x000fea0003800000 */
[----:B------:R-:W-:Y:S02]  /*2960*/  SHF.R.U32.HI R5, RZ, 0x10, R5 ;  /* 0x00000010ff057819 */ /* 0x000fe40000011605 */
[----:B------:R-:W-:-:S04]  /*2970*/  SHF.R.U32.HI R2, RZ, 0x10, R0 ;  /* 0x00000010ff027819 */ /* 0x000fc80000011600 */
[----:B------:R-:W-:-:S04]  /*2980*/  LOP3.LUT R5, R5, R2, RZ, 0xc0, !PT ;  /* 0x0000000205057212 */ /* 0x000fc800078ec0ff */
[----:B------:R-:W-:-:S13]  /*2990*/  ISETP.NE.AND P0, PT, R5, R2, PT ;  /* 0x000000020500720c */ /* 0x000fda0003f05270 */
[----:B------:R-:W-:Y:S05]  /*29a0*/  @P0 BRA `(.L_x_77) ;  /* 0x0000000000300947 */ /* 0x000fea0003800000 */
[----:B------:R-:W-:Y:S01]  /*29b0*/  R2UR UR4, R0 ;  /* 0x00000000000472ca */ /* 0x000fe200000e0000 */
[----:B------:R-:W-:Y:S01]  /*29c0*/  VOTEU.ANY UR5, UPT, PT ;  /* 0x0000000000057886 */ /* 0x000fe200038e0100 */
[----:B------:R-:W2:Y:S01]  /*29d0*/  S2R R0, SR_LANEID ;  /* 0x0000000000007919 */ /* 0x000ea20000000000 */
[----:B------:R-:W-:-:S10]  /*29e0*/  UFLO.U32 UR5, UR5 ;  /* 0x00000005000572bd */ /* 0x000fd400080e0000 */
[----:B------:R-:W-:-:S06]  /*29f0*/  ULOP3.LUT UR4, URZ, UR4, URZ, 0x33, !UPT ;  /* 0x00000004ff047292 */ /* 0x000fcc000f8e33ff */
[----:B------:R-:W-:-:S04]  /*2a00*/  IMAD.U32 R2, RZ, RZ, UR4 ;  /* 0x00000004ff027e24 */ /* 0x000fc8000f8e00ff */
[----:B------:R-:W3:Y:S02]  /*2a10*/  REDUX UR7, R2 ;  /* 0x00000000020773c4 */ /* 0x000ee40000000000 */
[----:B------:R4:W-:Y:S01]  /*2a20*/  UTCATOMSWS.AND URZ, UR4 ;  /* 0x0000000400ff79e3 */ /* 0x0009e20008000000 */
[----:B--2---:R-:W-:Y:S01]  /*2a30*/  ISETP.EQ.U32.AND P0, PT, R0, UR5, PT ;  /* 0x0000000500007c0c */ /* 0x004fe2000bf02070 */
[----:B---3--:R-:W-:-:S12]  /*2a40*/  IMAD.U32 R0, RZ, RZ, UR7 ;  /* 0x00000007ff007e24 */ /* 0x008fd8000f8e00ff */
[----:B------:R4:W-:Y:S01]  /*2a50*/  @P0 ATOMS.AND RZ, [UR6], R0 ;  /* 0x00000000ffff098c */ /* 0x0009e2000a800006 */
[----:B------:R-:W-:Y:S05]  /*2a60*/  BRA `(.L_x_75) ;  /* 0x0000000000147947 */ /* 0x000fea0003800000 */
.L_x_77:
[----:B------:R-:W-:-:S07]  /*2a70*/  MOV R2, 0x2a90 ;  /* 0x00002a9000027802 */ /* 0x000fce0000000f00 */
[----:B-1----:R-:W-:Y:S05]  /*2a80*/  CALL.REL.NOINC `($__internal_0_$__cuda_sm10x_tcgen05_guardrail_trap_col_being_dealloced_not_returned_by_alloc) ;  /* 0x0000000000447944 */ /* 0x002fea0003c00000 */
[----:B------:R-:W-:Y:S05]  /*2a90*/  BRA `(.L_x_75) ;  /* 0x0000000000087947 */ /* 0x000fea0003800000 */
.L_x_76:
[----:B------:R-:W-:-:S07]  /*2aa0*/  MOV R2, 0x2ac0 ;  /* 0x00002ac000027802 */ /* 0x000fce0000000f00 */
[----:B-1----:R-:W-:Y:S05]  /*2ab0*/  CALL.REL.NOINC `($__internal_2_$__cuda_sm10x_tcgen05_guardrail_trap_unallocated_columns_being_dealloced) ;  /* 0x0000000000507944 */ /* 0x002fea0003c00000 */
.L_x_75:
[----:B------:R-:W-:Y:S01]  /*2ac0*/  NOP ;  /* 0x0000000000007918 */ /* 0x000fe20000000000 */
[----:B----4-:R-:W-:Y:S05]  /*2ad0*/  EXIT ;  /* 0x000000000000794d */ /* 0x010fea0003800000 */
.L_x_60:
[----:B------:R-:W2:Y:S02]  /*2ae0*/  SYNCS.PHASECHK.TRANS64.TRYWAIT P0, [UR8+0x10000], RZ ;  /* 0x010000ffff0075a7 */ /* 0x000ea40008001108 */
[----:B--2---:R-:W-:Y:S05]  /*2af0*/  @!P0 BRA `(.L_x_60) ;  /* 0xfffffffc00f88947 */ /* 0x004fea000383ffff */
[----:B------:R-:W-:Y:S05]  /*2b00*/  BRA `(.L_x_78) ;  /* 0xfffffff000287947 */ /* 0x000fea000383ffff */
.L_x_62:
[----:B------:R-:W2:Y:S02]  /*2b10*/  SYNCS.PHASECHK.TRANS64.TRYWAIT P1, [UR8+0x10020], RZ ;  /* 0x010020ffff0075a7 */ /* 0x000ea40008021108 */
[----:B--2---:R-:W-:Y:S05]  /*2b20*/  @!P1 BRA `(.L_x_62) ;  /* 0xfffffffc00f89947 */ /* 0x004fea000383ffff */
[----:B------:R-:W-:Y:S05]  /*2b30*/  BRA `(.L_x_79) ;  /* 0xfffffff000c47947 */ /* 0x000fea000383ffff */
.L_x_63:
[----:B------:R-:W3:Y:S02]  /*2b40*/  SYNCS.PHASECHK.TRANS64.TRYWAIT P0, [UR28+0x10000], R2 ;  /* 0x01000002ff0075a7 */ /* 0x000ee4000800111c */
[----:B---3--:R-:W-:Y:S05]  /*2b50*/  @!P0 BRA `(.L_x_63) ;  /* 0xfffffffc00f88947 */ /* 0x008fea000383ffff */
[----:B------:R-:W-:Y:S05]  /*2b60*/  BRA `(.L_x_80) ;  /* 0xfffffff400407947 */ /* 0x000fea000383ffff */
.L_x_65:
[----:B------:R-:W3:Y:S02]  /*2b70*/  SYNCS.PHASECHK.TRANS64.TRYWAIT P0, [UR28+0x10020], R2 ;  /* 0x01002002ff0075a7 */ /* 0x000ee4000800111c */
[----:B---3--:R-:W-:Y:S05]  /*2b80*/  @!P0 BRA `(.L_x_65) ;  /* 0xfffffffc00f88947 */ /* 0x008fea000383ffff */
[----:B------:R-:W-:Y:S05]  /*2b90*/  BRA `(.L_x_81) ;  /* 0xfffffff400e87947 */ /* 0x000fea000383ffff */
        .weak           $__internal_0_$__cuda_sm10x_tcgen05_guardrail_trap_col_being_dealloced_not_returned_by_alloc
        .type           $__internal_0_$__cuda_sm10x_tcgen05_guardrail_trap_col_being_dealloced_not_returned_by_alloc,@function
        .size           $__internal_0_$__cuda_sm10x_tcgen05_guardrail_trap_col_being_dealloced_not_returned_by_alloc,($__internal_1_$__cuda_sm10x_tcgen05_guardrail_trap_phase_invalid_during_alloc - $__internal_0_$__cuda_sm10x_tcgen05_guardrail_trap_col_being_dealloced_not_returned_by_alloc)
$__internal_0_$__cuda_sm10x_tcgen05_guardrail_trap_col_being_dealloced_not_returned_by_alloc:
[----:B------:R-:W-:Y:S05]  /*2ba0*/  BPT.TRAP 0x1 ;  /* 0x000000040000795c */ /* 0x000fea0000300000 */
[----:B------:R-:W-:-:S04]  /*2bb0*/  IMAD.MOV.U32 R3, RZ, RZ, 0x0 ;  /* 0x00000000ff037424 */ /* 0x000fc800078e00ff */
[----:B------:R-:W-:Y:S05]  /*2bc0*/  RET.REL.NODEC R2 `(gluon_tcgen05) ;  /* 0xffffffd4020c7950 */ /* 0x000fea0003c3ffff */
        .weak           $__internal_1_$__cuda_sm10x_tcgen05_guardrail_trap_phase_invalid_during_alloc
        .type           $__internal_1_$__cuda_sm10x_tcgen05_guardrail_trap_phase_invalid_during_alloc,@function
        .size           $__internal_1_$__cuda_sm10x_tcgen05_guardrail_trap_phase_invalid_during_alloc,($__internal_2_$__cuda_sm10x_tcgen05_guardrail_trap_unallocated_columns_being_dealloced - $__internal_1_$__cuda_sm10x_tcgen05_guardrail_trap_phase_invalid_during_alloc)
$__internal_1_$__cuda_sm10x_tcgen05_guardrail_trap_phase_invalid_during_alloc:
[----:B------:R-:W-:Y:S05]  /*2bd0*/  BPT.TRAP 0x1 ;  /* 0x000000040000795c */ /* 0x000fea0000300000 */
[----:B------:R-:W-:-:S04]  /*2be0*/  IMAD.MOV.U32 R3, RZ, RZ, 0x0 ;  /* 0x00000000ff037424 */ /* 0x000fc800078e00ff */
[----:B------:R-:W-:Y:S05]  /*2bf0*/  RET.REL.NODEC R2 `(gluon_tcgen05) ;  /* 0xffffffd402007950 */ /* 0x000fea0003c3ffff */
        .weak           $__internal_2_$__cuda_sm10x_tcgen05_guardrail_trap_unallocated_columns_being_dealloced
        .type           $__internal_2_$__cuda_sm10x_tcgen05_guardrail_trap_unallocated_columns_being_dealloced,@function
        .size           $__internal_2_$__cuda_sm10x_tcgen05_guardrail_trap_unallocated_columns_being_dealloced,(.L_x_85 - $__internal_2_$__cuda_sm10x_tcgen05_guardrail_trap_unallocated_columns_being_dealloced)
$__internal_2_$__cuda_sm10x_tcgen05_guardrail_trap_unallocated_columns_being_dealloced:
[----:B------:R-:W-:Y:S05]  /*2c00*/  BPT.TRAP 0x1 ;  /* 0x000000040000795c */ /* 0x000fea0000300000 */
[----:B------:R-:W-:-:S04]  /*2c10*/  IMAD.MOV.U32 R3, RZ, RZ, 0x0 ;  /* 0x00000000ff037424 */ /* 0x000fc800078e00ff */
[----:B------:R-:W-:Y:S05]  /*2c20*/  RET.REL.NODEC R2 `(gluon_tcgen05) ;  /* 0xffffffd002f47950 */ /* 0x000fea0003c3ffff */
.L_x_82:
[----:B------:R-:W-:-:S00]  /*2c30*/  BRA `(.L_x_82) ;  /* 0xfffffffc00fc7947 */ /* 0x000fc0000383ffff */
[----:B------:R-:W-:-:S00]  /*2c40*/  NOP ;  /* 0x0000000000007918 */ /* 0x000fc00000000000 */
        /* <DEDUP_REMOVED lines=11> */
.L_x_85:


//--------------------- .nv.shared.gluon_tcgen05  --------------------------
	.section	.nv.shared.gluon_tcgen05,"aw",@nobits
	.sectionflags	@""
	.align	16
	.zero		1024


//--------------------- .nv.shared.reserved.0     --------------------------
	.section	.nv.shared.reserved.0,"aw",@nobits
	.align	8
	.weak		__nv_reservedSMEM_offset_0_alias
	.size		__nv_reservedSMEM_offset_0_alias, 0, 64
	.other		__nv_reservedSMEM_offset_0_alias,@"STO_CUDA_RESERVED_SHARED STV_DEFAULT"
__nv_reservedSMEM_offset_0_alias:
	.zero		0
.nv.shared.reserved.0:
	.zero		64
	.weak		__nv_reservedSMEM_allocation_phase
	.type		__nv_reservedSMEM_allocation_phase,@object
	.size		__nv_reservedSMEM_allocation_phase,(.L_0 - __nv_reservedSMEM_allocation_phase)
__nv_reservedSMEM_allocation_phase:
	.zero		1
.L_0:
	.zero		7
	.weak		__nv_reservedSMEM_devtool_atexit_pc
	.type		__nv_reservedSMEM_devtool_atexit_pc,@object
	.size		__nv_reservedSMEM_devtool_atexit_pc,(__nv_reservedSMEM_allocation_mask - __nv_reservedSMEM_devtool_atexit_pc)
__nv_reservedSMEM_devtool_atexit_pc:
	.zero		8
	.weak		__nv_reservedSMEM_allocation_mask
	.type		__nv_reservedSMEM_allocation_mask,@object
	.size		__nv_reservedSMEM_allocation_mask,(.L_2 - __nv_reservedSMEM_allocation_mask)
__nv_reservedSMEM_allocation_mask:
	.zero		4
.L_2:


//--------------------- .nv.constant0.gluon_tcgen05 --------------------------
	.section	.nv.constant0.gluon_tcgen05,"a",@progbits
	.sectionflags	@""
	.align	4
.nv.constant0.gluon_tcgen05:
	.zero		976


//--------------------- SYMBOLS --------------------------

	.type		.nv.reservedSmem.offset0,@object
	.size		.nv.reservedSmem.offset0,0x4
	.type		.nv.reservedSmem.cap,@object
	.size		.nv.reservedSmem.cap,0x4
